	.target	sm_90a

	.elftype	@"ET_EXEC"


//--------------------- .note.nv.tkinfo           --------------------------
	.section	.note.nv.tkinfo,"",@"SHT_NOTE"
	.sectionflags	@"SHF_NOTE_NV_TKINFO"
	.tkinfo
        /*0018*/ 	.word	0x00000002
        /*0030*/ 	.string	""
        /*0030*/ 	.string	"ptxas"
        /*0030*/ 	.string	"Cuda compilation tools, release 13.0, V13.0.88"
        /*0030*/ 	.string	"Build cuda_13.0.r13.0/compiler.36424714_0"
        /*0030*/ 	.string	"-arch sm_90a -m 64 "



//--------------------- .note.nv.cuinfo           --------------------------
	.section	.note.nv.cuinfo,"",@"SHT_NOTE"
	.sectionflags	@"SHF_NOTE_NV_CUINFO"
        /*0018*/ 	.short	0x0002
        /*001a*/ 	.short	0x005a
        /*001c*/ 	.short	0x0082
	.zero		2


//--------------------- .nv.info                  --------------------------
	.section	.nv.info,"",@"SHT_CUDA_INFO"
	.align	4


	//----- nvinfo : EIATTR_REGCOUNT
	.align		4
        /*0000*/ 	.byte	0x04, 0x2f
        /*0002*/ 	.short	(.L_16 - .L_15)
	.align		4
.L_15:
        /*0004*/ 	.word	index@(_ZN7cutlass13device_kernelINS_4gemm6kernel13GemmUniversalIN4cute5tupleIJiiiiEEENS1_10collective13CollectiveMmaINS1_37MainloopSm90TmaGmmaWarpSpecializedFP8ILi12ENS5_IJNS4_1CILi2EEENSA_ILi1EEESC_EEENS1_35KernelTmaWarpSpecializedCooperativeEEENS5_IJNSA_ILi128EEESG_NSA_ILi64EEEEEENS_12float_e4m3_tENS5_IJlSC_lEEESJ_SK_NS4_8TiledMMAINS4_8MMA_AtomIJNS4_4SM904GMMA31MMA_64x128x32_F32E4M3E4M3_SS_TNILNSO_7ScaleInE1ELSQ_1EEEEEENS4_6LayoutISD_NS5_IJSC_NSA_ILi0EEESU_EEEEENS5_IJNS4_10UnderscoreESX_SX_EEEEENS4_13SM90_TMA_LOADENS4_14ComposedLayoutINS4_7SwizzleILi2ELi4ELi3EEENS4_18smem_ptr_flag_bitsILi8EEENST_INS5_IJNSA_ILi8EEESH_EEENS5_IJSH_SC_EEEEEEEvNS4_8identityENS4_23SM90_TMA_LOAD_MULTICASTES1A_vS1B_EENS_8epilogue10collective18CollectiveEpilogueINS1E_22Sm90TmaWarpSpecializedILi4ELi2ELi16ELb0ELb0EEEJSI_NS5_IJSG_NSA_ILi32EEEEEESJ_SK_SJ_SK_NS1E_6fusion15FusionCallbacksIS1I_NS1L_17LinCombPerRowBiasISJ_fSJ_SJ_fLi16ELNS_15FloatRoundStyleE2EEESI_S1K_JEEES10_NS11_INS12_ILi1ELi4ELi3EEES15_NST_INS5_IJS16_S1J_EEENS5_IJS1J_SC_EEEEEEENS4_39AutoVectorizingCopyWithAssumedAlignmentILi128EEENS4_14SM90_TMA_STOREES1V_S1X_NS4_9Copy_AtomIJNS4_17SM90_U32x4_STSM_NENS_6half_tEEEEvEEEvvEEEEvNT_6ParamsE)
        /*0008*/ 	.word	0x000000a8


	//----- nvinfo : EIATTR_FRAME_SIZE
	.align		4
.L_16:
        /*000c*/ 	.byte	0x04, 0x11
        /*000e*/ 	.short	(.L_18 - .L_17)
	.align		4
.L_17:
        /*0010*/ 	.word	index@(_ZN7cutlass13device_kernelINS_4gemm6kernel13GemmUniversalIN4cute5tupleIJiiiiEEENS1_10collective13CollectiveMmaINS1_37MainloopSm90TmaGmmaWarpSpecializedFP8ILi12ENS5_IJNS4_1CILi2EEENSA_ILi1EEESC_EEENS1_35KernelTmaWarpSpecializedCooperativeEEENS5_IJNSA_ILi128EEESG_NSA_ILi64EEEEEENS_12float_e4m3_tENS5_IJlSC_lEEESJ_SK_NS4_8TiledMMAINS4_8MMA_AtomIJNS4_4SM904GMMA31MMA_64x128x32_F32E4M3E4M3_SS_TNILNSO_7ScaleInE1ELSQ_1EEEEEENS4_6LayoutISD_NS5_IJSC_NSA_ILi0EEESU_EEEEENS5_IJNS4_10UnderscoreESX_SX_EEEEENS4_13SM90_TMA_LOADENS4_14ComposedLayoutINS4_7SwizzleILi2ELi4ELi3EEENS4_18smem_ptr_flag_bitsILi8EEENST_INS5_IJNSA_ILi8EEESH_EEENS5_IJSH_SC_EEEEEEEvNS4_8identityENS4_23SM90_TMA_LOAD_MULTICASTES1A_vS1B_EENS_8epilogue10collective18CollectiveEpilogueINS1E_22Sm90TmaWarpSpecializedILi4ELi2ELi16ELb0ELb0EEEJSI_NS5_IJSG_NSA_ILi32EEEEEESJ_SK_SJ_SK_NS1E_6fusion15FusionCallbacksIS1I_NS1L_17LinCombPerRowBiasISJ_fSJ_SJ_fLi16ELNS_15FloatRoundStyleE2EEESI_S1K_JEEES10_NS11_INS12_ILi1ELi4ELi3EEES15_NST_INS5_IJS16_S1J_EEENS5_IJS1J_SC_EEEEEEENS4_39AutoVectorizingCopyWithAssumedAlignmentILi128EEENS4_14SM90_TMA_STOREES1V_S1X_NS4_9Copy_AtomIJNS4_17SM90_U32x4_STSM_NENS_6half_tEEEEvEEEvvEEEEvNT_6ParamsE)
        /*0014*/ 	.word	0x00000000


	//----- nvinfo : EIATTR_MIN_STACK_SIZE
	.align		4
.L_18:
        /*0018*/ 	.byte	0x04, 0x12
        /*001a*/ 	.short	(.L_20 - .L_19)
	.align		4
.L_19:
        /*001c*/ 	.word	index@(_ZN7cutlass13device_kernelINS_4gemm6kernel13GemmUniversalIN4cute5tupleIJiiiiEEENS1_10collective13CollectiveMmaINS1_37MainloopSm90TmaGmmaWarpSpecializedFP8ILi12ENS5_IJNS4_1CILi2EEENSA_ILi1EEESC_EEENS1_35KernelTmaWarpSpecializedCooperativeEEENS5_IJNSA_ILi128EEESG_NSA_ILi64EEEEEENS_12float_e4m3_tENS5_IJlSC_lEEESJ_SK_NS4_8TiledMMAINS4_8MMA_AtomIJNS4_4SM904GMMA31MMA_64x128x32_F32E4M3E4M3_SS_TNILNSO_7ScaleInE1ELSQ_1EEEEEENS4_6LayoutISD_NS5_IJSC_NSA_ILi0EEESU_EEEEENS5_IJNS4_10UnderscoreESX_SX_EEEEENS4_13SM90_TMA_LOADENS4_14ComposedLayoutINS4_7SwizzleILi2ELi4ELi3EEENS4_18smem_ptr_flag_bitsILi8EEENST_INS5_IJNSA_ILi8EEESH_EEENS5_IJSH_SC_EEEEEEEvNS4_8identityENS4_23SM90_TMA_LOAD_MULTICASTES1A_vS1B_EENS_8epilogue10collective18CollectiveEpilogueINS1E_22Sm90TmaWarpSpecializedILi4ELi2ELi16ELb0ELb0EEEJSI_NS5_IJSG_NSA_ILi32EEEEEESJ_SK_SJ_SK_NS1E_6fusion15FusionCallbacksIS1I_NS1L_17LinCombPerRowBiasISJ_fSJ_SJ_fLi16ELNS_15FloatRoundStyleE2EEESI_S1K_JEEES10_NS11_INS12_ILi1ELi4ELi3EEES15_NST_INS5_IJS16_S1J_EEENS5_IJS1J_SC_EEEEEEENS4_39AutoVectorizingCopyWithAssumedAlignmentILi128EEENS4_14SM90_TMA_STOREES1V_S1X_NS4_9Copy_AtomIJNS4_17SM90_U32x4_STSM_NENS_6half_tEEEEvEEEvvEEEEvNT_6ParamsE)
        /*0020*/ 	.word	0x00000000
.L_20:


//--------------------- .nv.compat                --------------------------
	.section	.nv.compat,"",@"SHT_CUDA_COMPAT_INFO"
	.align	4
        /*0000*/ 	.byte	0x02, 0x09, 0x01, 0x00, 0x02, 0x02, 0x04, 0x00, 0x02, 0x05, 0x05, 0x00, 0x03, 0x07, 0x01, 0x01
        /*0010*/ 	.byte	0x02, 0x03, 0x01, 0x00, 0x02, 0x06, 0x01, 0x00, 0x04, 0x0b, 0x08, 0x00, 0x00, 0x00, 0x00, 0x00
        /*0020*/ 	.byte	0x00, 0x00, 0x00, 0x00


//--------------------- .nv.info._ZN7cutlass13device_kernelINS_4gemm6kernel13GemmUniversalIN4cute5tupleIJiiiiEEENS1_10collective13CollectiveMmaINS1_37MainloopSm90TmaGmmaWarpSpecializedFP8ILi12ENS5_IJNS4_1CILi2EEENSA_ILi1EEESC_EEENS1_35KernelTmaWarpSpecializedCooperativeEEENS5_IJNSA_ILi128EEESG_NSA_ILi64EEEEEENS_12float_e4m3_tENS5_IJlSC_lEEESJ_SK_NS4_8TiledMMAINS4_8MMA_AtomIJNS4_4SM904GMMA31MMA_64x128x32_F32E4M3E4M3_SS_TNILNSO_7ScaleInE1ELSQ_1EEEEEENS4_6LayoutISD_NS5_IJSC_NSA_ILi0EEESU_EEEEENS5_IJNS4_10UnderscoreESX_SX_EEEEENS4_13SM90_TMA_LOADENS4_14ComposedLayoutINS4_7SwizzleILi2ELi4ELi3EEENS4_18smem_ptr_flag_bitsILi8EEENST_INS5_IJNSA_ILi8EEESH_EEENS5_IJSH_SC_EEEEEEEvNS4_8identityENS4_23SM90_TMA_LOAD_MULTICASTES1A_vS1B_EENS_8epilogue10collective18CollectiveEpilogueINS1E_22Sm90TmaWarpSpecializedILi4ELi2ELi16ELb0ELb0EEEJSI_NS5_IJSG_NSA_ILi32EEEEEESJ_SK_SJ_SK_NS1E_6fusion15FusionCallbacksIS1I_NS1L_17LinCombPerRowBiasISJ_fSJ_SJ_fLi16ELNS_15FloatRoundStyleE2EEESI_S1K_JEEES10_NS11_INS12_ILi1ELi4ELi3EEES15_NST_INS5_IJS16_S1J_EEENS5_IJS1J_SC_EEEEEEENS4_39AutoVectorizingCopyWithAssumedAlignmentILi128EEENS4_14SM90_TMA_STOREES1V_S1X_NS4_9Copy_AtomIJNS4_17SM90_U32x4_STSM_NENS_6half_tEEEEvEEEvvEEEEvNT_6ParamsE --------------------------
	.section	.nv.info._ZN7cutlass13device_kernelINS_4gemm6kernel13GemmUniversalIN4cute5tupleIJiiiiEEENS1_10collective13CollectiveMmaINS1_37MainloopSm90TmaGmmaWarpSpecializedFP8ILi12ENS5_IJNS4_1CILi2EEENSA_ILi1EEESC_EEENS1_35KernelTmaWarpSpecializedCooperativeEEENS5_IJNSA_ILi128EEESG_NSA_ILi64EEEEEENS_12float_e4m3_tENS5_IJlSC_lEEESJ_SK_NS4_8TiledMMAINS4_8MMA_AtomIJNS4_4SM904GMMA31MMA_64x128x32_F32E4M3E4M3_SS_TNILNSO_7ScaleInE1ELSQ_1EEEEEENS4_6LayoutISD_NS5_IJSC_NSA_ILi0EEESU_EEEEENS5_IJNS4_10UnderscoreESX_SX_EEEEENS4_13SM90_TMA_LOADENS4_14ComposedLayoutINS4_7SwizzleILi2ELi4ELi3EEENS4_18smem_ptr_flag_bitsILi8EEENST_INS5_IJNSA_ILi8EEESH_EEENS5_IJSH_SC_EEEEEEEvNS4_8identityENS4_23SM90_TMA_LOAD_MULTICASTES1A_vS1B_EENS_8epilogue10collective18CollectiveEpilogueINS1E_22Sm90TmaWarpSpecializedILi4ELi2ELi16ELb0ELb0EEEJSI_NS5_IJSG_NSA_ILi32EEEEEESJ_SK_SJ_SK_NS1E_6fusion15FusionCallbacksIS1I_NS1L_17LinCombPerRowBiasISJ_fSJ_SJ_fLi16ELNS_15FloatRoundStyleE2EEESI_S1K_JEEES10_NS11_INS12_ILi1ELi4ELi3EEES15_NST_INS5_IJS16_S1J_EEENS5_IJS1J_SC_EEEEEEENS4_39AutoVectorizingCopyWithAssumedAlignmentILi128EEENS4_14SM90_TMA_STOREES1V_S1X_NS4_9Copy_AtomIJNS4_17SM90_U32x4_STSM_NENS_6half_tEEEEvEEEvvEEEEvNT_6ParamsE,"",@"SHT_CUDA_INFO"
	.sectionflags	@""
	.align	4


	//----- nvinfo : EIATTR_CUDA_API_VERSION
	.align		4
        /*0000*/ 	.byte	0x04, 0x37
        /*0002*/ 	.short	(.L_22 - .L_21)
.L_21:
        /*0004*/ 	.word	0x00000082


	//----- nvinfo : EIATTR_KPARAM_INFO
	.align		4
.L_22:
        /*0008*/ 	.byte	0x04, 0x17
        /*000a*/ 	.short	(.L_24 - .L_23)
.L_23:
        /*000c*/ 	.word	0x00000000
        /*0010*/ 	.short	0x0000
        /*0012*/ 	.short	0x0070
        /*0014*/ 	.byte	0x00, 0xf0, 0x01, 0x1c


	//----- nvinfo : EIATTR_SPARSE_MMA_MASK
	.align		4
.L_24:
        /*0018*/ 	.byte	0x03, 0x50
        /*001a*/ 	.short	0x0000


	//----- nvinfo : EIATTR_MAXREG_COUNT
	.align		4
        /*001c*/ 	.byte	0x03, 0x1b
        /*001e*/ 	.short	0x00a8


	//----- nvinfo : EIATTR_NUM_BARRIERS
	.align		4
        /*0020*/ 	.byte	0x02, 0x4c
        /*0022*/ 	.byte	0x02
	.zero		1


	//----- nvinfo : EIATTR_EXTERNS
	.align		4
        /*0024*/ 	.byte	0x04, 0x0f
        /*0026*/ 	.short	(.L_26 - .L_25)


	//   ....[0]....
	.align		4
.L_25:
        /*0028*/ 	.word	index@(__assertfail)


	//----- nvinfo : EIATTR_MERCURY_ISA_VERSION
	.align		4
.L_26:
        /*002c*/ 	.byte	0x03, 0x5f
        /*002e*/ 	.short	0x0101


	//----- nvinfo : EIATTR_INT_WARP_WIDE_INSTR_OFFSETS
	.align		4
        /*0030*/ 	.byte	0x04, 0x31
        /*0032*/ 	.short	(.L_28 - .L_27)


	//   ....[0]....
.L_27:
        /*0034*/ 	.word	0x00000b20


	//   ....[1]....
        /*0038*/ 	.word	0x00000b30


	//   ....[2]....
        /*003c*/ 	.word	0x00000c40


	//----- nvinfo : EIATTR_COOP_GROUP_MASK_REGIDS
	.align		4
.L_28:
        /*0040*/ 	.byte	0x04, 0x29
        /*0042*/ 	.short	(.L_30 - .L_29)


	//   ....[0]....
.L_29:
        /*0044*/ 	.word	0xffffffff


	//   ....[1]....
        /*0048*/ 	.word	0xffffffff


	//   ....[2]....
        /*004c*/ 	.word	0xffffffff


	//   ....[3]....
        /*0050*/ 	.word	0xffffffff


	//   ....[4]....
        /*0054*/ 	.word	0xffffffff


	//   ....[5]....
        /*0058*/ 	.word	0xffffffff


	//   ....[6]....
        /*005c*/ 	.word	0xffffffff


	//----- nvinfo : EIATTR_COOP_GROUP_INSTR_OFFSETS
	.align		4
.L_30:
        /*0060*/ 	.byte	0x04, 0x28
        /*0062*/ 	.short	(.L_32 - .L_31)


	//   ....[0]....
.L_31:
        /*0064*/ 	.word	0x00000070


	//   ....[1]....
        /*0068*/ 	.word	0x00000080


	//   ....[2]....
        /*006c*/ 	.word	0x00000430


	//   ....[3]....
        /*0070*/ 	.word	0x00000730


	//   ....[4]....
        /*0074*/ 	.word	0x00000980


	//   ....[5]....
        /*0078*/ 	.word	0x00000db0


	//   ....[6]....
        /*007c*/ 	.word	0x00001890


	//----- nvinfo : EIATTR_REG_RECONFIG
	.align		4
.L_32:
        /*0080*/ 	.byte	0x01, 0x54
	.zero		2


	//----- nvinfo : EIATTR_SYSCALL_OFFSETS
	.align		4
        /*0084*/ 	.byte	0x04, 0x46
        /*0086*/ 	.short	(.L_34 - .L_33)


	//   ....[0]....
.L_33:
        /*0088*/ 	.word	0x00003660


	//   ....[1]....
        /*008c*/ 	.word	0x000037a0


	//----- nvinfo : EIATTR_MBARRIER_INSTR_OFFSETS
	.align		4
.L_34:
        /*0090*/ 	.byte	0x04, 0x39
        /*0092*/ 	.short	(.L_36 - .L_35)


	//   ....[0]....
.L_35:
        /*0094*/ 	.word	0x00000550
        /*0098*/ 	.word	0x000000ff
        /*009c*/ 	.word	0x00000000
        /*00a0*/ 	.short	0x0100
        /*00a2*/ 	.byte	0x08
	.zero		1


	//   ....[1]....
        /*00a4*/ 	.word	0x00000560
        /*00a8*/ 	.word	0x000000ff
        /*00ac*/ 	.word	0x00000060
        /*00b0*/ 	.short	0x0100
        /*00b2*/ 	.byte	0x08
	.zero		1


	//   ....[2]....
        /*00b4*/ 	.word	0x00000570
        /*00b8*/ 	.word	0x000000ff
        /*00bc*/ 	.word	0x00000008
        /*00c0*/ 	.short	0x0100
        /*00c2*/ 	.byte	0x08
	.zero		1


	//   ....[3]....
        /*00c4*/ 	.word	0x00000580
        /*00c8*/ 	.word	0x000000ff
        /*00cc*/ 	.word	0x00000068
        /*00d0*/ 	.short	0x0100
        /*00d2*/ 	.byte	0x08
	.zero		1


	//   ....[4]....
        /*00d4*/ 	.word	0x00000590
        /*00d8*/ 	.word	0x000000ff
        /*00dc*/ 	.word	0x00000010
        /*00e0*/ 	.short	0x0100
        /*00e2*/ 	.byte	0x08
	.zero		1


	//   ....[5]....
        /*00e4*/ 	.word	0x000005a0
        /*00e8*/ 	.word	0x000000ff
        /*00ec*/ 	.word	0x00000070
        /*00f0*/ 	.short	0x0100
        /*00f2*/ 	.byte	0x08
	.zero		1


	//   ....[6]....
        /*00f4*/ 	.word	0x000005b0
        /*00f8*/ 	.word	0x000000ff
        /*00fc*/ 	.word	0x00000018
        /*0100*/ 	.short	0x0100
        /*0102*/ 	.byte	0x08
	.zero		1


	//   ....[7]....
        /*0104*/ 	.word	0x000005c0
        /*0108*/ 	.word	0x000000ff
        /*010c*/ 	.word	0x00000078
        /*0110*/ 	.short	0x0100
        /*0112*/ 	.byte	0x08
	.zero		1


	//   ....[8]....
        /*0114*/ 	.word	0x000005d0
        /*0118*/ 	.word	0x000000ff
        /*011c*/ 	.word	0x00000020
        /*0120*/ 	.short	0x0100
        /*0122*/ 	.byte	0x08
	.zero		1


	//   ....[9]....
        /*0124*/ 	.word	0x000005e0
        /*0128*/ 	.word	0x000000ff
        /*012c*/ 	.word	0x00000080
        /*0130*/ 	.short	0x0100
        /*0132*/ 	.byte	0x08
	.zero		1


	//   ....[10]....
        /*0134*/ 	.word	0x000005f0
        /*0138*/ 	.word	0x000000ff
        /*013c*/ 	.word	0x00000028
        /*0140*/ 	.short	0x0100
        /*0142*/ 	.byte	0x08
	.zero		1


	//   ....[11]....
        /*0144*/ 	.word	0x00000600
        /*0148*/ 	.word	0x000000ff
        /*014c*/ 	.word	0x00000088
        /*0150*/ 	.short	0x0100
        /*0152*/ 	.byte	0x08
	.zero		1


	//   ....[12]....
        /*0154*/ 	.word	0x00000610
        /*0158*/ 	.word	0x000000ff
        /*015c*/ 	.word	0x00000030
        /*0160*/ 	.short	0x0100
        /*0162*/ 	.byte	0x08
	.zero		1


	//   ....[13]....
        /*0164*/ 	.word	0x00000620
        /*0168*/ 	.word	0x000000ff
        /*016c*/ 	.word	0x00000090
        /*0170*/ 	.short	0x0100
        /*0172*/ 	.byte	0x08
	.zero		1


	//   ....[14]....
        /*0174*/ 	.word	0x00000630
        /*0178*/ 	.word	0x000000ff
        /*017c*/ 	.word	0x00000038
        /*0180*/ 	.short	0x0100
        /*0182*/ 	.byte	0x08
	.zero		1


	//   ....[15]....
        /*0184*/ 	.word	0x00000640
        /*0188*/ 	.word	0x000000ff
        /*018c*/ 	.word	0x00000098
        /*0190*/ 	.short	0x0100
        /*0192*/ 	.byte	0x08
	.zero		1


	//   ....[16]....
        /*0194*/ 	.word	0x00000650
        /*0198*/ 	.word	0x000000ff
        /*019c*/ 	.word	0x00000040
        /*01a0*/ 	.short	0x0100
        /*01a2*/ 	.byte	0x08
	.zero		1


	//   ....[17]....
        /*01a4*/ 	.word	0x00000660
        /*01a8*/ 	.word	0x000000ff
        /*01ac*/ 	.word	0x000000a0
        /*01b0*/ 	.short	0x0100
        /*01b2*/ 	.byte	0x08
	.zero		1


	//   ....[18]....
        /*01b4*/ 	.word	0x00000670
        /*01b8*/ 	.word	0x000000ff
        /*01bc*/ 	.word	0x00000048
        /*01c0*/ 	.short	0x0100
        /*01c2*/ 	.byte	0x08
	.zero		1


	//   ....[19]....
        /*01c4*/ 	.word	0x00000680
        /*01c8*/ 	.word	0x000000ff
        /*01cc*/ 	.word	0x000000a8
        /*01d0*/ 	.short	0x0100
        /*01d2*/ 	.byte	0x08
	.zero		1


	//   ....[20]....
        /*01d4*/ 	.word	0x00000690
        /*01d8*/ 	.word	0x000000ff
        /*01dc*/ 	.word	0x00000050
        /*01e0*/ 	.short	0x0100
        /*01e2*/ 	.byte	0x08
	.zero		1


	//   ....[21]....
        /*01e4*/ 	.word	0x000006a0
        /*01e8*/ 	.word	0x000000ff
        /*01ec*/ 	.word	0x000000b0
        /*01f0*/ 	.short	0x0100
        /*01f2*/ 	.byte	0x08
	.zero		1


	//   ....[22]....
        /*01f4*/ 	.word	0x000006b0
        /*01f8*/ 	.word	0x000000ff
        /*01fc*/ 	.word	0x00000058
        /*0200*/ 	.short	0x0100
        /*0202*/ 	.byte	0x08
	.zero		1


	//   ....[23]....
        /*0204*/ 	.word	0x000006c0
        /*0208*/ 	.word	0x000000ff
        /*020c*/ 	.word	0x000000b8
        /*0210*/ 	.short	0x0100
        /*0212*/ 	.byte	0x08
	.zero		1


	//   ....[24]....
        /*0214*/ 	.word	0x000008e0
        /*0218*/ 	.word	0x000000ff
        /*021c*/ 	.word	0x000000c0
        /*0220*/ 	.short	0x0100
        /*0222*/ 	.byte	0x08
	.zero		1


	//   ....[25]....
        /*0224*/ 	.word	0x000008f0
        /*0228*/ 	.word	0x000000ff
        /*022c*/ 	.word	0x000000e0
        /*0230*/ 	.short	0x0100
        /*0232*/ 	.byte	0x08
	.zero		1


	//   ....[26]....
        /*0234*/ 	.word	0x00000900
        /*0238*/ 	.word	0x000000ff
        /*023c*/ 	.word	0x000000c8
        /*0240*/ 	.short	0x0100
        /*0242*/ 	.byte	0x08
	.zero		1


	//   ....[27]....
        /*0244*/ 	.word	0x00000910
        /*0248*/ 	.word	0x000000ff
        /*024c*/ 	.word	0x000000e8
        /*0250*/ 	.short	0x0100
        /*0252*/ 	.byte	0x08
	.zero		1


	//   ....[28]....
        /*0254*/ 	.word	0x00000920
        /*0258*/ 	.word	0x000000ff
        /*025c*/ 	.word	0x000000d0
        /*0260*/ 	.short	0x0100
        /*0262*/ 	.byte	0x08
	.zero		1


	//   ....[29]....
        /*0264*/ 	.word	0x00000930
        /*0268*/ 	.word	0x000000ff
        /*026c*/ 	.word	0x000000f0
        /*0270*/ 	.short	0x0100
        /*0272*/ 	.byte	0x08
	.zero		1


	//   ....[30]....
        /*0274*/ 	.word	0x00000940
        /*0278*/ 	.word	0x000000ff
        /*027c*/ 	.word	0x000000d8
        /*0280*/ 	.short	0x0100
        /*0282*/ 	.byte	0x08
	.zero		1


	//   ....[31]....
        /*0284*/ 	.word	0x00000950
        /*0288*/ 	.word	0x000000ff
        /*028c*/ 	.word	0x000000f8
        /*0290*/ 	.short	0x0100
        /*0292*/ 	.byte	0x08
	.zero		1


	//   ....[32]....
        /*0294*/ 	.word	0x00000ca0
        /*0298*/ 	.word	0x000000ff
        /*029c*/ 	.word	0x00000100
        /*02a0*/ 	.short	0x0100
        /*02a2*/ 	.byte	0x06
	.zero		1


	//   ....[33]....
        /*02a4*/ 	.word	0x00000d30
        /*02a8*/ 	.word	0x000000ff
        /*02ac*/ 	.word	0x00000108
        /*02b0*/ 	.short	0x0100
        /*02b2*/ 	.byte	0x06
	.zero		1


	//   ....[34]....
        /*02b4*/ 	.word	0x00001dc0
        /*02b8*/ 	.word	0x000000ff
        /*02bc*/ 	.word	0x00000000
        /*02c0*/ 	.short	0x010a
        /*02c2*/ 	.byte	0x05
	.zero		1


	//   ....[35]....
        /*02c4*/ 	.word	0x00001e00
        /*02c8*/ 	.word	0x000000ff
        /*02cc*/ 	.word	0x00000000
        /*02d0*/ 	.short	0x010a
        /*02d2*/ 	.byte	0x05
	.zero		1


	//   ....[36]....
        /*02d4*/ 	.word	0x00002720
        /*02d8*/ 	.word	0x000000ff
        /*02dc*/ 	.word	0x00000000
        /*02e0*/ 	.short	0x010a
        /*02e2*/ 	.byte	0x08
	.zero		1


	//   ....[37]....
        /*02e4*/ 	.word	0x00002760
        /*02e8*/ 	.word	0x000000ff
        /*02ec*/ 	.word	0x00000000
        /*02f0*/ 	.short	0x010a
        /*02f2*/ 	.byte	0x08
	.zero		1


	//   ....[38]....
        /*02f4*/ 	.word	0x00002da0
        /*02f8*/ 	.word	0x00000004
        /*02fc*/ 	.word	0x00000000
        /*0300*/ 	.short	0x0101
        /*0302*/ 	.byte	0x3f
	.zero		1


	//   ....[39]....
        /*0304*/ 	.word	0x00003420
        /*0308*/ 	.word	0x00000000
        /*030c*/ 	.word	0x00000000
        /*0310*/ 	.short	0x0101
        /*0312*/ 	.byte	0x3f
	.zero		1


	//   ....[40]....
        /*0314*/ 	.word	0x00004090
        /*0318*/ 	.word	0x00000014
        /*031c*/ 	.word	0x000000c0
        /*0320*/ 	.short	0x010a
        /*0322*/ 	.byte	0x3f
	.zero		1


	//   ....[41]....
        /*0324*/ 	.word	0x000043b0
        /*0328*/ 	.word	0x0000000a
        /*032c*/ 	.word	0x00000000
        /*0330*/ 	.short	0x0101
        /*0332*/ 	.byte	0x3f
	.zero		1


	//   ....[42]....
        /*0334*/ 	.word	0x00004b40
        /*0338*/ 	.word	0x00000015
        /*033c*/ 	.word	0x000000c0
        /*0340*/ 	.short	0x010a
        /*0342*/ 	.byte	0x3f
	.zero		1


	//   ....[43]....
        /*0344*/ 	.word	0x00004d80
        /*0348*/ 	.word	0x0000000d
        /*034c*/ 	.word	0x00000000
        /*0350*/ 	.short	0x0101
        /*0352*/ 	.byte	0x3f
	.zero		1


	//   ....[44]....
        /*0354*/ 	.word	0x00005410
        /*0358*/ 	.word	0x0000000f
        /*035c*/ 	.word	0x000000c0
        /*0360*/ 	.short	0x010a
        /*0362*/ 	.byte	0x3f
	.zero		1


	//   ....[45]....
        /*0364*/ 	.word	0x00005650
        /*0368*/ 	.word	0x0000000d
        /*036c*/ 	.word	0x00000000
        /*0370*/ 	.short	0x0101
        /*0372*/ 	.byte	0x3f
	.zero		1


	//   ....[46]....
        /*0374*/ 	.word	0x00005ce0
        /*0378*/ 	.word	0x0000000e
        /*037c*/ 	.word	0x000000c0
        /*0380*/ 	.short	0x010a
        /*0382*/ 	.byte	0x3f
	.zero		1


	//   ....[47]....
        /*0384*/ 	.word	0x00005f20
        /*0388*/ 	.word	0x0000000c
        /*038c*/ 	.word	0x00000000
        /*0390*/ 	.short	0x0101
        /*0392*/ 	.byte	0x3f
	.zero		1


	//   ....[48]....
        /*0394*/ 	.word	0x000071f0
        /*0398*/ 	.word	0x000000ff
        /*039c*/ 	.word	0x00000108
        /*03a0*/ 	.short	0x010a
        /*03a2*/ 	.byte	0x04
	.zero		1


	//   ....[49]....
        /*03a4*/ 	.word	0x000075f0
        /*03a8*/ 	.word	0x000000ff
        /*03ac*/ 	.word	0x000000e0
        /*03b0*/ 	.short	0x010a
        /*03b2*/ 	.byte	0x04
	.zero		1


	//   ....[50]....
        /*03b4*/ 	.word	0x000076e0
        /*03b8*/ 	.word	0x000000ff
        /*03bc*/ 	.word	0x000000c0
        /*03c0*/ 	.short	0x010b
        /*03c2*/ 	.byte	0x04
	.zero		1


	//   ....[51]....
        /*03c4*/ 	.word	0x00007740
        /*03c8*/ 	.word	0x000000ff
        /*03cc*/ 	.word	0x00000000
        /*03d0*/ 	.short	0x0101
        /*03d2*/ 	.byte	0x05
	.zero		1


	//   ....[52]....
        /*03d4*/ 	.word	0x00007770
        /*03d8*/ 	.word	0x000000ff
        /*03dc*/ 	.word	0x000000e8
        /*03e0*/ 	.short	0x010a
        /*03e2*/ 	.byte	0x04
	.zero		1


	//   ....[53]....
        /*03e4*/ 	.word	0x00007880
        /*03e8*/ 	.word	0x000000ff
        /*03ec*/ 	.word	0x000000c8
        /*03f0*/ 	.short	0x010b
        /*03f2*/ 	.byte	0x04
	.zero		1


	//   ....[54]....
        /*03f4*/ 	.word	0x000078e0
        /*03f8*/ 	.word	0x000000ff
        /*03fc*/ 	.word	0x00000000
        /*0400*/ 	.short	0x0101
        /*0402*/ 	.byte	0x05
	.zero		1


	//   ....[55]....
        /*0404*/ 	.word	0x00007910
        /*0408*/ 	.word	0x000000ff
        /*040c*/ 	.word	0x000000f0
        /*0410*/ 	.short	0x010a
        /*0412*/ 	.byte	0x04
	.zero		1


	//   ....[56]....
        /*0414*/ 	.word	0x00007a20
        /*0418*/ 	.word	0x000000ff
        /*041c*/ 	.word	0x000000d0
        /*0420*/ 	.short	0x010b
        /*0422*/ 	.byte	0x04
	.zero		1


	//   ....[57]....
        /*0424*/ 	.word	0x00007a80
        /*0428*/ 	.word	0x000000ff
        /*042c*/ 	.word	0x00000000
        /*0430*/ 	.short	0x0101
        /*0432*/ 	.byte	0x05
	.zero		1


	//   ....[58]....
        /*0434*/ 	.word	0x00007ab0
        /*0438*/ 	.word	0x000000ff
        /*043c*/ 	.word	0x000000f8
        /*0440*/ 	.short	0x010a
        /*0442*/ 	.byte	0x04
	.zero		1


	//   ....[59]....
        /*0444*/ 	.word	0x00007bc0
        /*0448*/ 	.word	0x000000ff
        /*044c*/ 	.word	0x000000d8
        /*0450*/ 	.short	0x010b
        /*0452*/ 	.byte	0x04
	.zero		1


	//   ....[60]....
        /*0454*/ 	.word	0x00007cb0
        /*0458*/ 	.word	0x000000ff
        /*045c*/ 	.word	0x00000000
        /*0460*/ 	.short	0x0101
        /*0462*/ 	.byte	0x04
	.zero		1


	//   ....[61]....
        /*0464*/ 	.word	0x000082f0
        /*0468*/ 	.word	0x00000005
        /*046c*/ 	.word	0x000000e0
        /*0470*/ 	.short	0x010a
        /*0472*/ 	.byte	0x3f
	.zero		1


	//   ....[62]....
        /*0474*/ 	.word	0x00008330
        /*0478*/ 	.word	0x00000005
        /*047c*/ 	.word	0x000000e8
        /*0480*/ 	.short	0x010a
        /*0482*/ 	.byte	0x3f
	.zero		1


	//   ....[63]....
        /*0484*/ 	.word	0x00008370
        /*0488*/ 	.word	0x00000005
        /*048c*/ 	.word	0x000000f0
        /*0490*/ 	.short	0x010a
        /*0492*/ 	.byte	0x3f
	.zero		1


	//   ....[64]....
        /*0494*/ 	.word	0x000083c0
        /*0498*/ 	.word	0x00000005
        /*049c*/ 	.word	0x000000f8
        /*04a0*/ 	.short	0x010a
        /*04a2*/ 	.byte	0x3f
	.zero		1


	//   ....[65]....
        /*04a4*/ 	.word	0x00008700
        /*04a8*/ 	.word	0x0000000e
        /*04ac*/ 	.word	0x00000060
        /*04b0*/ 	.short	0x010a
        /*04b2*/ 	.byte	0x3f
	.zero		1


	//   ....[66]....
        /*04b4*/ 	.word	0x00008a60
        /*04b8*/ 	.word	0x00000006
        /*04bc*/ 	.word	0x00000108
        /*04c0*/ 	.short	0x0101
        /*04c2*/ 	.byte	0x3f
	.zero		1


	//   ....[67]....
        /*04c4*/ 	.word	0x000091a0
        /*04c8*/ 	.word	0x00000007
        /*04cc*/ 	.word	0x00000000
        /*04d0*/ 	.short	0x010a
        /*04d2*/ 	.byte	0x3f
	.zero		1


	//   ....[68]....
        /*04d4*/ 	.word	0x00009220
        /*04d8*/ 	.word	0x00000009
        /*04dc*/ 	.word	0x00000000
        /*04e0*/ 	.short	0x010a
        /*04e2*/ 	.byte	0x3f
	.zero		1


	//   ....[69]....
        /*04e4*/ 	.word	0x000092b0
        /*04e8*/ 	.word	0x00000006
        /*04ec*/ 	.word	0x00000000
        /*04f0*/ 	.short	0x010a
        /*04f2*/ 	.byte	0x3f
	.zero		1


	//   ....[70]....
        /*04f4*/ 	.word	0x00009340
        /*04f8*/ 	.word	0x00000009
        /*04fc*/ 	.word	0x00000000
        /*0500*/ 	.short	0x010a
        /*0502*/ 	.byte	0x3f
	.zero		1


	//   ....[71]....
        /*0504*/ 	.word	0x000093d0
        /*0508*/ 	.word	0x00000006
        /*050c*/ 	.word	0x00000000
        /*0510*/ 	.short	0x010a
        /*0512*/ 	.byte	0x3f
	.zero		1


	//   ....[72]....
        /*0514*/ 	.word	0x00009460
        /*0518*/ 	.word	0x00000009
        /*051c*/ 	.word	0x00000000
        /*0520*/ 	.short	0x010a
        /*0522*/ 	.byte	0x3f
	.zero		1


	//   ....[73]....
        /*0524*/ 	.word	0x000094f0
        /*0528*/ 	.word	0x00000006
        /*052c*/ 	.word	0x00000000
        /*0530*/ 	.short	0x010a
        /*0532*/ 	.byte	0x3f
	.zero		1


	//   ....[74]....
        /*0534*/ 	.word	0x00009580
        /*0538*/ 	.word	0x00000009
        /*053c*/ 	.word	0x00000000
        /*0540*/ 	.short	0x010a
        /*0542*/ 	.byte	0x3f
	.zero		1


	//   ....[75]....
        /*0544*/ 	.word	0x00009610
        /*0548*/ 	.word	0x00000006
        /*054c*/ 	.word	0x00000000
        /*0550*/ 	.short	0x010a
        /*0552*/ 	.byte	0x3f
	.zero		1


	//   ....[76]....
        /*0554*/ 	.word	0x000096a0
        /*0558*/ 	.word	0x00000009
        /*055c*/ 	.word	0x00000000
        /*0560*/ 	.short	0x010a
        /*0562*/ 	.byte	0x3f
	.zero		1


	//   ....[77]....
        /*0564*/ 	.word	0x00009730
        /*0568*/ 	.word	0x00000006
        /*056c*/ 	.word	0x00000000
        /*0570*/ 	.short	0x010a
        /*0572*/ 	.byte	0x3f
	.zero		1


	//   ....[78]....
        /*0574*/ 	.word	0x000097c0
        /*0578*/ 	.word	0x00000003
        /*057c*/ 	.word	0x00000000
        /*0580*/ 	.short	0x010a
        /*0582*/ 	.byte	0x3f
	.zero		1


	//   ....[79]....
        /*0584*/ 	.word	0x00009830
        /*0588*/ 	.word	0x00000003
        /*058c*/ 	.word	0x00000000
        /*0590*/ 	.short	0x010a
        /*0592*/ 	.byte	0x3f
	.zero		1


	//   ....[80]....
        /*0594*/ 	.word	0x00009890
        /*0598*/ 	.word	0x00000005
        /*059c*/ 	.word	0x00000000
        /*05a0*/ 	.short	0x010a
        /*05a2*/ 	.byte	0x3f
	.zero		1


	//   ....[81]....
        /*05a4*/ 	.word	0x000098e0
        /*05a8*/ 	.word	0x00000014
        /*05ac*/ 	.word	0x000000c0
        /*05b0*/ 	.short	0x010a
        /*05b2*/ 	.byte	0x3f
	.zero		1


	//   ....[82]....
        /*05b4*/ 	.word	0x00009930
        /*05b8*/ 	.word	0x00000015
        /*05bc*/ 	.word	0x000000c0
        /*05c0*/ 	.short	0x010a
        /*05c2*/ 	.byte	0x3f
	.zero		1


	//   ....[83]....
        /*05c4*/ 	.word	0x00009980
        /*05c8*/ 	.word	0x0000000f
        /*05cc*/ 	.word	0x000000c0
        /*05d0*/ 	.short	0x010a
        /*05d2*/ 	.byte	0x3f
	.zero		1


	//   ....[84]....
        /*05d4*/ 	.word	0x000099d0
        /*05d8*/ 	.word	0x0000000e
        /*05dc*/ 	.word	0x000000c0
        /*05e0*/ 	.short	0x010a
        /*05e2*/ 	.byte	0x3f
	.zero		1


	//   ....[85]....
        /*05e4*/ 	.word	0x00009a30
        /*05e8*/ 	.word	0x00000006
        /*05ec*/ 	.word	0x00000108
        /*05f0*/ 	.short	0x010a
        /*05f2*/ 	.byte	0x3f
	.zero		1


	//   ....[86]....
        /*05f4*/ 	.word	0x00009a90
        /*05f8*/ 	.word	0x00000005
        /*05fc*/ 	.word	0x000000e0
        /*0600*/ 	.short	0x010a
        /*0602*/ 	.byte	0x3f
	.zero		1


	//   ....[87]....
        /*0604*/ 	.word	0x00009af0
        /*0608*/ 	.word	0x00000005
        /*060c*/ 	.word	0x000000e8
        /*0610*/ 	.short	0x010a
        /*0612*/ 	.byte	0x3f
	.zero		1


	//   ....[88]....
        /*0614*/ 	.word	0x00009b50
        /*0618*/ 	.word	0x00000005
        /*061c*/ 	.word	0x000000f0
        /*0620*/ 	.short	0x010a
        /*0622*/ 	.byte	0x3f
	.zero		1


	//   ....[89]....
        /*0624*/ 	.word	0x00009bb0
        /*0628*/ 	.word	0x00000005
        /*062c*/ 	.word	0x000000f8
        /*0630*/ 	.short	0x010a
        /*0632*/ 	.byte	0x3f
	.zero		1


	//   ....[90]....
        /*0634*/ 	.word	0x00009c00
        /*0638*/ 	.word	0x00000005
        /*063c*/ 	.word	0x000000e0
        /*0640*/ 	.short	0x010a
        /*0642*/ 	.byte	0x3f
	.zero		1


	//   ....[91]....
        /*0644*/ 	.word	0x00009c50
        /*0648*/ 	.word	0x00000005
        /*064c*/ 	.word	0x000000e8
        /*0650*/ 	.short	0x010a
        /*0652*/ 	.byte	0x3f
	.zero		1


	//   ....[92]....
        /*0654*/ 	.word	0x00009ca0
        /*0658*/ 	.word	0x00000005
        /*065c*/ 	.word	0x000000f0
        /*0660*/ 	.short	0x010a
        /*0662*/ 	.byte	0x3f
	.zero		1


	//   ....[93]....
        /*0664*/ 	.word	0x00009d70
        /*0668*/ 	.word	0x0000000e
        /*066c*/ 	.word	0x00000060
        /*0670*/ 	.short	0x010a
        /*0672*/ 	.byte	0x3f
	.zero		1


	//   ....[94]....
        /*0674*/ 	.word	0x00009e40
        /*0678*/ 	.word	0x00000007
        /*067c*/ 	.word	0x00000000
        /*0680*/ 	.short	0x010a
        /*0682*/ 	.byte	0x3f
	.zero		1


	//   ....[95]....
        /*0684*/ 	.word	0x00009e90
        /*0688*/ 	.word	0x00000009
        /*068c*/ 	.word	0x00000000
        /*0690*/ 	.short	0x010a
        /*0692*/ 	.byte	0x3f
	.zero		1


	//   ....[96]....
        /*0694*/ 	.word	0x00009ee0
        /*0698*/ 	.word	0x00000006
        /*069c*/ 	.word	0x00000000
        /*06a0*/ 	.short	0x010a
        /*06a2*/ 	.byte	0x3f
	.zero		1


	//   ....[97]....
        /*06a4*/ 	.word	0x00009f30
        /*06a8*/ 	.word	0x00000009
        /*06ac*/ 	.word	0x00000000
        /*06b0*/ 	.short	0x010a
        /*06b2*/ 	.byte	0x3f
	.zero		1


	//   ....[98]....
        /*06b4*/ 	.word	0x00009f80
        /*06b8*/ 	.word	0x00000006
        /*06bc*/ 	.word	0x00000000
        /*06c0*/ 	.short	0x010a
        /*06c2*/ 	.byte	0x3f
	.zero		1


	//   ....[99]....
        /*06c4*/ 	.word	0x00009fd0
        /*06c8*/ 	.word	0x00000009
        /*06cc*/ 	.word	0x00000000
        /*06d0*/ 	.short	0x010a
        /*06d2*/ 	.byte	0x3f
	.zero		1


	//   ....[100]....
        /*06d4*/ 	.word	0x0000a020
        /*06d8*/ 	.word	0x00000006
        /*06dc*/ 	.word	0x00000000
        /*06e0*/ 	.short	0x010a
        /*06e2*/ 	.byte	0x3f
	.zero		1


	//   ....[101]....
        /*06e4*/ 	.word	0x0000a070
        /*06e8*/ 	.word	0x00000009
        /*06ec*/ 	.word	0x00000000
        /*06f0*/ 	.short	0x010a
        /*06f2*/ 	.byte	0x3f
	.zero		1


	//   ....[102]....
        /*06f4*/ 	.word	0x0000a0c0
        /*06f8*/ 	.word	0x00000006
        /*06fc*/ 	.word	0x00000000
        /*0700*/ 	.short	0x010a
        /*0702*/ 	.byte	0x3f
	.zero		1


	//   ....[103]....
        /*0704*/ 	.word	0x0000a110
        /*0708*/ 	.word	0x00000009
        /*070c*/ 	.word	0x00000000
        /*0710*/ 	.short	0x010a
        /*0712*/ 	.byte	0x3f
	.zero		1


	//   ....[104]....
        /*0714*/ 	.word	0x0000a160
        /*0718*/ 	.word	0x00000006
        /*071c*/ 	.word	0x00000000
        /*0720*/ 	.short	0x010a
        /*0722*/ 	.byte	0x3f
	.zero		1


	//----- nvinfo : EIATTR_NUM_MBARRIERS
	.align		4
.L_36:
        /*0724*/ 	.byte	0x03, 0x38
        /*0726*/ 	.short	0x0022


	//----- nvinfo : EIATTR_EXIT_INSTR_OFFSETS
	.align		4
        /*0728*/ 	.byte	0x04, 0x1c
        /*072a*/ 	.short	(.L_38 - .L_37)


	//   ....[0]....
.L_37:
        /*072c*/ 	.word	0x00000f90


	//   ....[1]....
        /*0730*/ 	.word	0x000016e0


	//   ....[2]....
        /*0734*/ 	.word	0x00006be0


	//   ....[3]....
        /*0738*/ 	.word	0x00007130


	//   ....[4]....
        /*073c*/ 	.word	0x00007180


	//   ....[5]....
        /*0740*/ 	.word	0x00008410


	//   ....[6]....
        /*0744*/ 	.word	0x00009810


	//----- nvinfo : EIATTR_MAX_THREADS
	.align		4
.L_38:
        /*0748*/ 	.byte	0x04, 0x05
        /*074a*/ 	.short	(.L_40 - .L_39)
.L_39:
        /*074c*/ 	.word	0x00000180
        /*0750*/ 	.word	0x00000001
        /*0754*/ 	.word	0x00000001


	//----- nvinfo : EIATTR_CRS_STACK_SIZE
	.align		4
.L_40:
        /*0758*/ 	.byte	0x04, 0x1e
        /*075a*/ 	.short	(.L_42 - .L_41)
.L_41:
        /*075c*/ 	.word	0x00000000


	//----- nvinfo : EIATTR_CBANK_PARAM_SIZE
	.align		4
.L_42:
        /*0760*/ 	.byte	0x03, 0x19
        /*0762*/ 	.short	0x0770


	//----- nvinfo : EIATTR_PARAM_CBANK
	.align		4
        /*0764*/ 	.byte	0x04, 0x0a
        /*0766*/ 	.short	(.L_44 - .L_43)
	.align		4
.L_43:
        /*0768*/ 	.word	index@(.nv.constant0._ZN7cutlass13device_kernelINS_4gemm6kernel13GemmUniversalIN4cute5tupleIJiiiiEEENS1_10collective13CollectiveMmaINS1_37MainloopSm90TmaGmmaWarpSpecializedFP8ILi12ENS5_IJNS4_1CILi2EEENSA_ILi1EEESC_EEENS1_35KernelTmaWarpSpecializedCooperativeEEENS5_IJNSA_ILi128EEESG_NSA_ILi64EEEEEENS_12float_e4m3_tENS5_IJlSC_lEEESJ_SK_NS4_8TiledMMAINS4_8MMA_AtomIJNS4_4SM904GMMA31MMA_64x128x32_F32E4M3E4M3_SS_TNILNSO_7ScaleInE1ELSQ_1EEEEEENS4_6LayoutISD_NS5_IJSC_NSA_ILi0EEESU_EEEEENS5_IJNS4_10UnderscoreESX_SX_EEEEENS4_13SM90_TMA_LOADENS4_14ComposedLayoutINS4_7SwizzleILi2ELi4ELi3EEENS4_18smem_ptr_flag_bitsILi8EEENST_INS5_IJNSA_ILi8EEESH_EEENS5_IJSH_SC_EEEEEEEvNS4_8identityENS4_23SM90_TMA_LOAD_MULTICASTES1A_vS1B_EENS_8epilogue10collective18CollectiveEpilogueINS1E_22Sm90TmaWarpSpecializedILi4ELi2ELi16ELb0ELb0EEEJSI_NS5_IJSG_NSA_ILi32EEEEEESJ_SK_SJ_SK_NS1E_6fusion15FusionCallbacksIS1I_NS1L_17LinCombPerRowBiasISJ_fSJ_SJ_fLi16ELNS_15FloatRoundStyleE2EEESI_S1K_JEEES10_NS11_INS12_ILi1ELi4ELi3EEES15_NST_INS5_IJS16_S1J_EEENS5_IJS1J_SC_EEEEEEENS4_39AutoVectorizingCopyWithAssumedAlignmentILi128EEENS4_14SM90_TMA_STOREES1V_S1X_NS4_9Copy_AtomIJNS4_17SM90_U32x4_STSM_NENS_6half_tEEEEvEEEvvEEEEvNT_6ParamsE)
        /*076c*/ 	.short	0x0210
        /*076e*/ 	.short	0x0770


	//----- nvinfo : EIATTR_SW_WAR
	.align		4
.L_44:
        /*0770*/ 	.byte	0x04, 0x36
        /*0772*/ 	.short	(.L_46 - .L_45)
.L_45:
        /*0774*/ 	.word	0x00000008
.L_46:


//--------------------- .nv.callgraph             --------------------------
	.section	.nv.callgraph,"",@"SHT_CUDA_CALLGRAPH"
	.align	4
	.sectionentsize	8
	.align		4
        /*0000*/ 	.word	0x00000000
	.align		4
        /*0004*/ 	.word	0xffffffff
	.align		4
        /*0008*/ 	.word	index@(_ZN7cutlass13device_kernelINS_4gemm6kernel13GemmUniversalIN4cute5tupleIJiiiiEEENS1_10collective13CollectiveMmaINS1_37MainloopSm90TmaGmmaWarpSpecializedFP8ILi12ENS5_IJNS4_1CILi2EEENSA_ILi1EEESC_EEENS1_35KernelTmaWarpSpecializedCooperativeEEENS5_IJNSA_ILi128EEESG_NSA_ILi64EEEEEENS_12float_e4m3_tENS5_IJlSC_lEEESJ_SK_NS4_8TiledMMAINS4_8MMA_AtomIJNS4_4SM904GMMA31MMA_64x128x32_F32E4M3E4M3_SS_TNILNSO_7ScaleInE1ELSQ_1EEEEEENS4_6LayoutISD_NS5_IJSC_NSA_ILi0EEESU_EEEEENS5_IJNS4_10UnderscoreESX_SX_EEEEENS4_13SM90_TMA_LOADENS4_14ComposedLayoutINS4_7SwizzleILi2ELi4ELi3EEENS4_18smem_ptr_flag_bitsILi8EEENST_INS5_IJNSA_ILi8EEESH_EEENS5_IJSH_SC_EEEEEEEvNS4_8identityENS4_23SM90_TMA_LOAD_MULTICASTES1A_vS1B_EENS_8epilogue10collective18CollectiveEpilogueINS1E_22Sm90TmaWarpSpecializedILi4ELi2ELi16ELb0ELb0EEEJSI_NS5_IJSG_NSA_ILi32EEEEEESJ_SK_SJ_SK_NS1E_6fusion15FusionCallbacksIS1I_NS1L_17LinCombPerRowBiasISJ_fSJ_SJ_fLi16ELNS_15FloatRoundStyleE2EEESI_S1K_JEEES10_NS11_INS12_ILi1ELi4ELi3EEES15_NST_INS5_IJS16_S1J_EEENS5_IJS1J_SC_EEEEEEENS4_39AutoVectorizingCopyWithAssumedAlignmentILi128EEENS4_14SM90_TMA_STOREES1V_S1X_NS4_9Copy_AtomIJNS4_17SM90_U32x4_STSM_NENS_6half_tEEEEvEEEvvEEEEvNT_6ParamsE)
	.align		4
        /*000c*/ 	.word	index@(__assertfail)
	.align		4
        /*0010*/ 	.word	0x00000000
	.align		4
        /*0014*/ 	.word	0xfffffffe
	.align		4
        /*0018*/ 	.word	0x00000000
	.align		4
        /*001c*/ 	.word	0xfffffffd
	.align		4
        /*0020*/ 	.word	0x00000000
	.align		4
        /*0024*/ 	.word	0xfffffffc


//--------------------- .nv.constant4             --------------------------
	.section	.nv.constant4,"a",@progbits
	.align	8
	.align		8
.nv.constant4:
        /*0000*/ 	.dword	__assertfail
	.align		8
        /*0008*/ 	.dword	__unnamed_1
	.align		8
        /*0010*/ 	.dword	__unnamed_2
	.align		8
        /*0018*/ 	.dword	_ZN39_INTERNAL_14c1a396_4_k_cu_64d2ce82_27114cuda3std3__45__cpo5beginE
	.align		8
        /*0020*/ 	.dword	_ZN39_INTERNAL_14c1a396_4_k_cu_64d2ce82_27114cuda3std3__45__cpo3endE
	.align		8
        /*0028*/ 	.dword	_ZN39_INTERNAL_14c1a396_4_k_cu_64d2ce82_27114cuda3std3__45__cpo6cbeginE
	.align		8
        /*0030*/ 	.dword	_ZN39_INTERNAL_14c1a396_4_k_cu_64d2ce82_27114cuda3std3__45__cpo4cendE
	.align		8
        /*0038*/ 	.dword	_ZN39_INTERNAL_14c1a396_4_k_cu_64d2ce82_27114cuda3std3__441_GLOBAL__N__14c1a396_4_k_cu_64d2ce82_27116ignoreE
	.align		8
        /*0040*/ 	.dword	_ZN39_INTERNAL_14c1a396_4_k_cu_64d2ce82_27114cuda3std3__419piecewise_constructE
	.align		8
        /*0048*/ 	.dword	_ZN39_INTERNAL_14c1a396_4_k_cu_64d2ce82_27114cuda3std3__48in_placeE
	.align		8
        /*0050*/ 	.dword	_ZN39_INTERNAL_14c1a396_4_k_cu_64d2ce82_27114cuda3std6ranges3__45__cpo4swapE
	.align		8
        /*0058*/ 	.dword	_ZN39_INTERNAL_14c1a396_4_k_cu_64d2ce82_27114cuda3std6ranges3__45__cpo9iter_moveE
	.align		8
        /*0060*/ 	.dword	_ZN39_INTERNAL_14c1a396_4_k_cu_64d2ce82_27114cute7productE
	.align		8
        /*0068*/ 	.dword	_ZN39_INTERNAL_14c1a396_4_k_cu_64d2ce82_27114cute1_E
	.align		8
        /*0070*/ 	.dword	$str$24
	.align		8
        /*0078*/ 	.dword	$str$25


//--------------------- .text._ZN7cutlass13device_kernelINS_4gemm6kernel13GemmUniversalIN4cute5tupleIJiiiiEEENS1_10collective13CollectiveMmaINS1_37MainloopSm90TmaGmmaWarpSpecializedFP8ILi12ENS5_IJNS4_1CILi2EEENSA_ILi1EEESC_EEENS1_35KernelTmaWarpSpecializedCooperativeEEENS5_IJNSA_ILi128EEESG_NSA_ILi64EEEEEENS_12float_e4m3_tENS5_IJlSC_lEEESJ_SK_NS4_8TiledMMAINS4_8MMA_AtomIJNS4_4SM904GMMA31MMA_64x128x32_F32E4M3E4M3_SS_TNILNSO_7ScaleInE1ELSQ_1EEEEEENS4_6LayoutISD_NS5_IJSC_NSA_ILi0EEESU_EEEEENS5_IJNS4_10UnderscoreESX_SX_EEEEENS4_13SM90_TMA_LOADENS4_14ComposedLayoutINS4_7SwizzleILi2ELi4ELi3EEENS4_18smem_ptr_flag_bitsILi8EEENST_INS5_IJNSA_ILi8EEESH_EEENS5_IJSH_SC_EEEEEEEvNS4_8identityENS4_23SM90_TMA_LOAD_MULTICASTES1A_vS1B_EENS_8epilogue10collective18CollectiveEpilogueINS1E_22Sm90TmaWarpSpecializedILi4ELi2ELi16ELb0ELb0EEEJSI_NS5_IJSG_NSA_ILi32EEEEEESJ_SK_SJ_SK_NS1E_6fusion15FusionCallbacksIS1I_NS1L_17LinCombPerRowBiasISJ_fSJ_SJ_fLi16ELNS_15FloatRoundStyleE2EEESI_S1K_JEEES10_NS11_INS12_ILi1ELi4ELi3EEES15_NST_INS5_IJS16_S1J_EEENS5_IJS1J_SC_EEEEEEENS4_39AutoVectorizingCopyWithAssumedAlignmentILi128EEENS4_14SM90_TMA_STOREES1V_S1X_NS4_9Copy_AtomIJNS4_17SM90_U32x4_STSM_NENS_6half_tEEEEvEEEvvEEEEvNT_6ParamsE --------------------------
	.section	.text._ZN7cutlass13device_kernelINS_4gemm6kernel13GemmUniversalIN4cute5tupleIJiiiiEEENS1_10collective13CollectiveMmaINS1_37MainloopSm90TmaGmmaWarpSpecializedFP8ILi12ENS5_IJNS4_1CILi2EEENSA_ILi1EEESC_EEENS1_35KernelTmaWarpSpecializedCooperativeEEENS5_IJNSA_ILi128EEESG_NSA_ILi64EEEEEENS_12float_e4m3_tENS5_IJlSC_lEEESJ_SK_NS4_8TiledMMAINS4_8MMA_AtomIJNS4_4SM904GMMA31MMA_64x128x32_F32E4M3E4M3_SS_TNILNSO_7ScaleInE1ELSQ_1EEEEEENS4_6LayoutISD_NS5_IJSC_NSA_ILi0EEESU_EEEEENS5_IJNS4_10UnderscoreESX_SX_EEEEENS4_13SM90_TMA_LOADENS4_14ComposedLayoutINS4_7SwizzleILi2ELi4ELi3EEENS4_18smem_ptr_flag_bitsILi8EEENST_INS5_IJNSA_ILi8EEESH_EEENS5_IJSH_SC_EEEEEEEvNS4_8identityENS4_23SM90_TMA_LOAD_MULTICASTES1A_vS1B_EENS_8epilogue10collective18CollectiveEpilogueINS1E_22Sm90TmaWarpSpecializedILi4ELi2ELi16ELb0ELb0EEEJSI_NS5_IJSG_NSA_ILi32EEEEEESJ_SK_SJ_SK_NS1E_6fusion15FusionCallbacksIS1I_NS1L_17LinCombPerRowBiasISJ_fSJ_SJ_fLi16ELNS_15FloatRoundStyleE2EEESI_S1K_JEEES10_NS11_INS12_ILi1ELi4ELi3EEES15_NST_INS5_IJS16_S1J_EEENS5_IJS1J_SC_EEEEEEENS4_39AutoVectorizingCopyWithAssumedAlignmentILi128EEENS4_14SM90_TMA_STOREES1V_S1X_NS4_9Copy_AtomIJNS4_17SM90_U32x4_STSM_NENS_6half_tEEEEvEEEvvEEEEvNT_6ParamsE,"ax",@progbits
	.align	128
.text._ZN7cutlass13device_kernelINS_4gemm6kernel13GemmUniversalIN4cute5tupleIJiiiiEEENS1_10collective13CollectiveMmaINS1_37MainloopSm90TmaGmmaWarpSpecializedFP8ILi12ENS5_IJNS4_1CILi2EEENSA_ILi1EEESC_EEENS1_35KernelTmaWarpSpecializedCooperativeEEENS5_IJNSA_ILi128EEESG_NSA_ILi64EEEEEENS_12float_e4m3_tENS5_IJlSC_lEEESJ_SK_NS4_8TiledMMAINS4_8MMA_AtomIJNS4_4SM904GMMA31MMA_64x128x32_F32E4M3E4M3_SS_TNILNSO_7ScaleInE1ELSQ_1EEEEEENS4_6LayoutISD_NS5_IJSC_NSA_ILi0EEESU_EEEEENS5_IJNS4_10UnderscoreESX_SX_EEEEENS4_13SM90_TMA_LOADENS4_14ComposedLayoutINS4_7SwizzleILi2ELi4ELi3EEENS4_18smem_ptr_flag_bitsILi8EEENST_INS5_IJNSA_ILi8EEESH_EEENS5_IJSH_SC_EEEEEEEvNS4_8identityENS4_23SM90_TMA_LOAD_MULTICASTES1A_vS1B_EENS_8epilogue10collective18CollectiveEpilogueINS1E_22Sm90TmaWarpSpecializedILi4ELi2ELi16ELb0ELb0EEEJSI_NS5_IJSG_NSA_ILi32EEEEEESJ_SK_SJ_SK_NS1E_6fusion15FusionCallbacksIS1I_NS1L_17LinCombPerRowBiasISJ_fSJ_SJ_fLi16ELNS_15FloatRoundStyleE2EEESI_S1K_JEEES10_NS11_INS12_ILi1ELi4ELi3EEES15_NST_INS5_IJS16_S1J_EEENS5_IJS1J_SC_EEEEEEENS4_39AutoVectorizingCopyWithAssumedAlignmentILi128EEENS4_14SM90_TMA_STOREES1V_S1X_NS4_9Copy_AtomIJNS4_17SM90_U32x4_STSM_NENS_6half_tEEEEvEEEvvEEEEvNT_6ParamsE:
        .type           _ZN7cutlass13device_kernelINS_4gemm6kernel13GemmUniversalIN4cute5tupleIJiiiiEEENS1_10collective13CollectiveMmaINS1_37MainloopSm90TmaGmmaWarpSpecializedFP8ILi12ENS5_IJNS4_1CILi2EEENSA_ILi1EEESC_EEENS1_35KernelTmaWarpSpecializedCooperativeEEENS5_IJNSA_ILi128EEESG_NSA_ILi64EEEEEENS_12float_e4m3_tENS5_IJlSC_lEEESJ_SK_NS4_8TiledMMAINS4_8MMA_AtomIJNS4_4SM904GMMA31MMA_64x128x32_F32E4M3E4M3_SS_TNILNSO_7ScaleInE1ELSQ_1EEEEEENS4_6LayoutISD_NS5_IJSC_NSA_ILi0EEESU_EEEEENS5_IJNS4_10UnderscoreESX_SX_EEEEENS4_13SM90_TMA_LOADENS4_14ComposedLayoutINS4_7SwizzleILi2ELi4ELi3EEENS4_18smem_ptr_flag_bitsILi8EEENST_INS5_IJNSA_ILi8EEESH_EEENS5_IJSH_SC_EEEEEEEvNS4_8identityENS4_23SM90_TMA_LOAD_MULTICASTES1A_vS1B_EENS_8epilogue10collective18CollectiveEpilogueINS1E_22Sm90TmaWarpSpecializedILi4ELi2ELi16ELb0ELb0EEEJSI_NS5_IJSG_NSA_ILi32EEEEEESJ_SK_SJ_SK_NS1E_6fusion15FusionCallbacksIS1I_NS1L_17LinCombPerRowBiasISJ_fSJ_SJ_fLi16ELNS_15FloatRoundStyleE2EEESI_S1K_JEEES10_NS11_INS12_ILi1ELi4ELi3EEES15_NST_INS5_IJS16_S1J_EEENS5_IJS1J_SC_EEEEEEENS4_39AutoVectorizingCopyWithAssumedAlignmentILi128EEENS4_14SM90_TMA_STOREES1V_S1X_NS4_9Copy_AtomIJNS4_17SM90_U32x4_STSM_NENS_6half_tEEEEvEEEvvEEEEvNT_6ParamsE,@function
        .size           _ZN7cutlass13device_kernelINS_4gemm6kernel13GemmUniversalIN4cute5tupleIJiiiiEEENS1_10collective13CollectiveMmaINS1_37MainloopSm90TmaGmmaWarpSpecializedFP8ILi12ENS5_IJNS4_1CILi2EEENSA_ILi1EEESC_EEENS1_35KernelTmaWarpSpecializedCooperativeEEENS5_IJNSA_ILi128EEESG_NSA_ILi64EEEEEENS_12float_e4m3_tENS5_IJlSC_lEEESJ_SK_NS4_8TiledMMAINS4_8MMA_AtomIJNS4_4SM904GMMA31MMA_64x128x32_F32E4M3E4M3_SS_TNILNSO_7ScaleInE1ELSQ_1EEEEEENS4_6LayoutISD_NS5_IJSC_NSA_ILi0EEESU_EEEEENS5_IJNS4_10UnderscoreESX_SX_EEEEENS4_13SM90_TMA_LOADENS4_14ComposedLayoutINS4_7SwizzleILi2ELi4ELi3EEENS4_18smem_ptr_flag_bitsILi8EEENST_INS5_IJNSA_ILi8EEESH_EEENS5_IJSH_SC_EEEEEEEvNS4_8identityENS4_23SM90_TMA_LOAD_MULTICASTES1A_vS1B_EENS_8epilogue10collective18CollectiveEpilogueINS1E_22Sm90TmaWarpSpecializedILi4ELi2ELi16ELb0ELb0EEEJSI_NS5_IJSG_NSA_ILi32EEEEEESJ_SK_SJ_SK_NS1E_6fusion15FusionCallbacksIS1I_NS1L_17LinCombPerRowBiasISJ_fSJ_SJ_fLi16ELNS_15FloatRoundStyleE2EEESI_S1K_JEEES10_NS11_INS12_ILi1ELi4ELi3EEES15_NST_INS5_IJS16_S1J_EEENS5_IJS1J_SC_EEEEEEENS4_39AutoVectorizingCopyWithAssumedAlignmentILi128EEENS4_14SM90_TMA_STOREES1V_S1X_NS4_9Copy_AtomIJNS4_17SM90_U32x4_STSM_NENS_6half_tEEEEvEEEvvEEEEvNT_6ParamsE,(.L_x_211 - _ZN7cutlass13device_kernelINS_4gemm6kernel13GemmUniversalIN4cute5tupleIJiiiiEEENS1_10collective13CollectiveMmaINS1_37MainloopSm90TmaGmmaWarpSpecializedFP8ILi12ENS5_IJNS4_1CILi2EEENSA_ILi1EEESC_EEENS1_35KernelTmaWarpSpecializedCooperativeEEENS5_IJNSA_ILi128EEESG_NSA_ILi64EEEEEENS_12float_e4m3_tENS5_IJlSC_lEEESJ_SK_NS4_8TiledMMAINS4_8MMA_AtomIJNS4_4SM904GMMA31MMA_64x128x32_F32E4M3E4M3_SS_TNILNSO_7ScaleInE1ELSQ_1EEEEEENS4_6LayoutISD_NS5_IJSC_NSA_ILi0EEESU_EEEEENS5_IJNS4_10UnderscoreESX_SX_EEEEENS4_13SM90_TMA_LOADENS4_14ComposedLayoutINS4_7SwizzleILi2ELi4ELi3EEENS4_18smem_ptr_flag_bitsILi8EEENST_INS5_IJNSA_ILi8EEESH_EEENS5_IJSH_SC_EEEEEEEvNS4_8identityENS4_23SM90_TMA_LOAD_MULTICASTES1A_vS1B_EENS_8epilogue10collective18CollectiveEpilogueINS1E_22Sm90TmaWarpSpecializedILi4ELi2ELi16ELb0ELb0EEEJSI_NS5_IJSG_NSA_ILi32EEEEEESJ_SK_SJ_SK_NS1E_6fusion15FusionCallbacksIS1I_NS1L_17LinCombPerRowBiasISJ_fSJ_SJ_fLi16ELNS_15FloatRoundStyleE2EEESI_S1K_JEEES10_NS11_INS12_ILi1ELi4ELi3EEES15_NST_INS5_IJS16_S1J_EEENS5_IJS1J_SC_EEEEEEENS4_39AutoVectorizingCopyWithAssumedAlignmentILi128EEENS4_14SM90_TMA_STOREES1V_S1X_NS4_9Copy_AtomIJNS4_17SM90_U32x4_STSM_NENS_6half_tEEEEvEEEvvEEEEvNT_6ParamsE)
        .other          _ZN7cutlass13device_kernelINS_4gemm6kernel13GemmUniversalIN4cute5tupleIJiiiiEEENS1_10collective13CollectiveMmaINS1_37MainloopSm90TmaGmmaWarpSpecializedFP8ILi12ENS5_IJNS4_1CILi2EEENSA_ILi1EEESC_EEENS1_35KernelTmaWarpSpecializedCooperativeEEENS5_IJNSA_ILi128EEESG_NSA_ILi64EEEEEENS_12float_e4m3_tENS5_IJlSC_lEEESJ_SK_NS4_8TiledMMAINS4_8MMA_AtomIJNS4_4SM904GMMA31MMA_64x128x32_F32E4M3E4M3_SS_TNILNSO_7ScaleInE1ELSQ_1EEEEEENS4_6LayoutISD_NS5_IJSC_NSA_ILi0EEESU_EEEEENS5_IJNS4_10UnderscoreESX_SX_EEEEENS4_13SM90_TMA_LOADENS4_14ComposedLayoutINS4_7SwizzleILi2ELi4ELi3EEENS4_18smem_ptr_flag_bitsILi8EEENST_INS5_IJNSA_ILi8EEESH_EEENS5_IJSH_SC_EEEEEEEvNS4_8identityENS4_23SM90_TMA_LOAD_MULTICASTES1A_vS1B_EENS_8epilogue10collective18CollectiveEpilogueINS1E_22Sm90TmaWarpSpecializedILi4ELi2ELi16ELb0ELb0EEEJSI_NS5_IJSG_NSA_ILi32EEEEEESJ_SK_SJ_SK_NS1E_6fusion15FusionCallbacksIS1I_NS1L_17LinCombPerRowBiasISJ_fSJ_SJ_fLi16ELNS_15FloatRoundStyleE2EEESI_S1K_JEEES10_NS11_INS12_ILi1ELi4ELi3EEES15_NST_INS5_IJS16_S1J_EEENS5_IJS1J_SC_EEEEEEENS4_39AutoVectorizingCopyWithAssumedAlignmentILi128EEENS4_14SM90_TMA_STOREES1V_S1X_NS4_9Copy_AtomIJNS4_17SM90_U32x4_STSM_NENS_6half_tEEEEvEEEvvEEEEvNT_6ParamsE,@"STO_CUDA_ENTRY STV_DEFAULT"
_ZN7cutlass13device_kernelINS_4gemm6kernel13GemmUniversalIN4cute5tupleIJiiiiEEENS1_10collective13CollectiveMmaINS1_37MainloopSm90TmaGmmaWarpSpecializedFP8ILi12ENS5_IJNS4_1CILi2EEENSA_ILi1EEESC_EEENS1_35KernelTmaWarpSpecializedCooperativeEEENS5_IJNSA_ILi128EEESG_NSA_ILi64EEEEEENS_12float_e4m3_tENS5_IJlSC_lEEESJ_SK_NS4_8TiledMMAINS4_8MMA_AtomIJNS4_4SM904GMMA31MMA_64x128x32_F32E4M3E4M3_SS_TNILNSO_7ScaleInE1ELSQ_1EEEEEENS4_6LayoutISD_NS5_IJSC_NSA_ILi0EEESU_EEEEENS5_IJNS4_10UnderscoreESX_SX_EEEEENS4_13SM90_TMA_LOADENS4_14ComposedLayoutINS4_7SwizzleILi2ELi4ELi3EEENS4_18smem_ptr_flag_bitsILi8EEENST_INS5_IJNSA_ILi8EEESH_EEENS5_IJSH_SC_EEEEEEEvNS4_8identityENS4_23SM90_TMA_LOAD_MULTICASTES1A_vS1B_EENS_8epilogue10collective18CollectiveEpilogueINS1E_22Sm90TmaWarpSpecializedILi4ELi2ELi16ELb0ELb0EEEJSI_NS5_IJSG_NSA_ILi32EEEEEESJ_SK_SJ_SK_NS1E_6fusion15FusionCallbacksIS1I_NS1L_17LinCombPerRowBiasISJ_fSJ_SJ_fLi16ELNS_15FloatRoundStyleE2EEESI_S1K_JEEES10_NS11_INS12_ILi1ELi4ELi3EEES15_NST_INS5_IJS16_S1J_EEENS5_IJS1J_SC_EEEEEEENS4_39AutoVectorizingCopyWithAssumedAlignmentILi128EEENS4_14SM90_TMA_STOREES1V_S1X_NS4_9Copy_AtomIJNS4_17SM90_U32x4_STSM_NENS_6half_tEEEEvEEEvvEEEEvNT_6ParamsE:
[----:B------:R-:W1:Y:S01]  /*0000*/  LDC R1, c[0x0][0x28] ;  /* 0x00000a00ff017b82 */ /* 0x000e620000000800 */
[----:B------:R-:W2:Y:S07]  /*0010*/  S2R R18, SR_TID.X ;  /* 0x0000000000127919 */ /* 0x000eae0000002100 */
[----:B------:R-:W3:Y:S01]  /*0020*/  LDC.64 R4, c[0x0][0x588] ;  /* 0x00016200ff047b82 */ /* 0x000ee20000000a00 */
[----:B------:R-:W-:Y:S01]  /*0030*/  ELECT P0, URZ, PT ;  /* 0x00000000003f782f */ /* 0x000fe20003800000 */
[----:B------:R-:W-:Y:S01]  /*0040*/  BSSY B0, `(.L_x_0) ;  /* 0x0000016000007945 */ /* 0x000fe20003800000 */
[----:B--2---:R-:W-:-:S02]  /*0050*/  SHF.R.U32.HI R0, RZ, 0x5, R18 ;  /* 0x00000005ff007819 */ /* 0x004fc40000011612 */
[----:B------:R-:W-:-:S03]  /*0060*/  SHF.R.U32.HI R6, RZ, 0x7, R18 ;  /* 0x00000007ff067819 */ /* 0x000fc60000011612 */
[----:B------:R-:W2:Y:S04]  /*0070*/  SHFL.IDX PT, R3, R0, RZ, 0x1f ;  /* 0x00001fff00037589 */ /* 0x000ea800000e0000 */
[----:B------:R4:W1:Y:S01]  /*0080*/  SHFL.IDX PT, R7, R6, RZ, 0x1f ;  /* 0x00001fff06077589 */ /* 0x00086200000e0000 */
[----:B--2---:R-:W-:Y:S02]  /*0090*/  ISETP.NE.OR P0, PT, R3, RZ, !P0 ;  /* 0x000000ff0300720c */ /* 0x004fe40004705670 */
[----:B------:R-:W-:-:S11]  /*00a0*/  SHF.R.S32.HI R2, RZ, 0x1f, R3 ;  /* 0x0000001fff027819 */ /* 0x000fd60000011403 */
[----:B-1-34-:R-:W-:Y:S05]  /*00b0*/  @P0 BRA `(.L_x_1) ;  /* 0x0000000000380947 */ /* 0x01afea0003800000 */
[----:B------:R-:W-:Y:S02]  /*00c0*/  ULDC.64 UR4, c[0x0][0x198] ;  /* 0x0000660000047ab9 */ /* 0x000fe40000000a00 */
[----:B------:R-:W-:Y:S02]  /*00d0*/  UIADD3 UR6, UP0, UR4, 0xf0, URZ ;  /* 0x000000f004067890 */ /* 0x000fe4000ff1e03f */
[----:B------:R-:W-:Y:S02]  /*00e0*/  UIADD3 UR8, UP1, UR4, 0x1f0, URZ ;  /* 0x000001f004087890 */ /* 0x000fe4000ff3e03f */
[----:B------:R-:W-:Y:S02]  /*00f0*/  UIADD3 UR10, UP2, UR4, 0x3f0, URZ ;  /* 0x000003f0040a7890 */ /* 0x000fe4000ff5e03f */
[----:B------:R-:W-:Y:S02]  /*0100*/  UIADD3 UR4, UP3, UR4, 0x4f0, URZ ;  /* 0x000004f004047890 */ /* 0x000fe4000ff7e03f */
[----:B------:R-:W-:-:S02]  /*0110*/  UIADD3.X UR7, URZ, UR5, URZ, UP0, !UPT ;  /* 0x000000053f077290 */ /* 0x000fc400087fe43f */
[----:B------:R-:W-:Y:S02]  /*0120*/  UIADD3.X UR9, URZ, UR5, URZ, UP1, !UPT ;  /* 0x000000053f097290 */ /* 0x000fe40008ffe43f */
[----:B------:R-:W-:Y:S02]  /*0130*/  UIADD3.X UR11, URZ, UR5, URZ, UP2, !UPT ;  /* 0x000000053f0b7290 */ /* 0x000fe400097fe43f */
[----:B------:R-:W-:-:S03]  /*0140*/  UIADD3.X UR5, URZ, UR5, URZ, UP3, !UPT ;  /* 0x000000053f057290 */ /* 0x000fc60009ffe43f */
[----:B------:R1:W-:Y:S02]  /*0150*/  UTMACCTL.PF [UR6] ;  /* 0x00000000060079b9 */ /* 0x0003e40008040000 */
[----:B------:R1:W-:Y:S02]  /*0160*/  UTMACCTL.PF [UR8] ;  /* 0x00000000080079b9 */ /* 0x0003e40008040000 */
[----:B------:R1:W-:Y:S02]  /*0170*/  UTMACCTL.PF [UR10] ;  /* 0x000000000a0079b9 */ /* 0x0003e40008040000 */
[----:B------:R1:W-:Y:S02]  /*0180*/  UTMACCTL.PF [UR4] ;  /* 0x00000000040079b9 */ /* 0x0003e40008040000 */
[----:B-1----:R-:W-:Y:S01]  /*0190*/  NOP ;  /* 0x0000000000007918 */ /* 0x002fe20000000000 */
.L_x_1:
[----:B------:R-:W-:Y:S05]  /*01a0*/  BSYNC B0 ;  /* 0x0000000000007941 */ /* 0x000fea0003800000 */
.L_x_0:
[----:B------:R-:W-:Y:S01]  /*01b0*/  ULDC.64 UR4, c[0x0][0x590] ;  /* 0x0001640000047ab9 */ /* 0x000fe20000000a00 */
[----:B------:R-:W-:Y:S01]  /*01c0*/  LEA.HI R2, R2, R3, RZ, 0x2 ;  /* 0x0000000302027211 */ /* 0x000fe200078f10ff */
[----:B------:R-:W-:Y:S01]  /*01d0*/  ULDC.64 UR42, c[0x0][0x208] ;  /* 0x00008200002a7ab9 */ /* 0x000fe20000000a00 */
[----:B------:R-:W-:Y:S01]  /*01e0*/  ISETP.NE.U32.AND P1, PT, RZ, UR4, PT ;  /* 0x00000004ff007c0c */ /* 0x000fe2000bf25070 */
[----:B------:R-:W-:Y:S01]  /*01f0*/  IMAD.MOV.U32 R8, RZ, RZ, R4 ;  /* 0x000000ffff087224 */ /* 0x000fe200078e0004 */
[----:B------:R-:W-:Y:S01]  /*0200*/  LOP3.LUT R2, R2, 0xfffffffc, RZ, 0xc0, !PT ;  /* 0xfffffffc02027812 */ /* 0x000fe200078ec0ff */
[----:B------:R-:W-:Y:S01]  /*0210*/  IMAD.MOV.U32 R9, RZ, RZ, R5 ;  /* 0x000000ffff097224 */ /* 0x000fe200078e0005 */
[----:B------:R-:W-:-:S03]  /*0220*/  ISETP.NE.AND.EX P2, PT, RZ, UR5, PT, P1 ;  /* 0x00000005ff007c0c */ /* 0x000fc6000bf45310 */
[--C-:B------:R-:W-:Y:S01]  /*0230*/  IMAD.IADD R3, R3, 0x1, -R2.reuse ;  /* 0x0000000103037824 */ /* 0x100fe200078e0a02 */
[----:B------:R-:W-:-:S09]  /*0240*/  PRMT R2, RZ, 0x7610, R2 ;  /* 0x00007610ff027816 */ /* 0x000fd20000000002 */
[----:B------:R-:W-:Y:S05]  /*0250*/  @P2 BRA `(.L_x_2) ;  /* 0x0000000000302947 */ /* 0x000fea0003800000 */
[----:B------:R-:W-:Y:S02]  /*0260*/  ULDC.64 UR6, c[0x0][0x588] ;  /* 0x0001620000067ab9 */ /* 0x000fe40000000a00 */
[----:B------:R-:W-:-:S04]  /*0270*/  ISETP.NE.U32.AND P0, PT, RZ, UR6, PT ;  /* 0x00000006ff007c0c */ /* 0x000fc8000bf05070 */
[----:B------:R-:W-:-:S13]  /*0280*/  ISETP.NE.AND.EX P0, PT, RZ, UR7, PT, P0 ;  /* 0x00000007ff007c0c */ /* 0x000fda000bf05300 */
[----:B------:R-:W-:Y:S05]  /*0290*/  @!P0 BRA `(.L_x_3) ;  /* 0x0000000000108947 */ /* 0x000fea0003800000 */
[----:B------:R-:W2:Y:S02]  /*02a0*/  LDG.E R2, desc[UR42][R8.64] ;  /* 0x0000002a08027981 */ /* 0x000ea4000c1e1900 */
[----:B--2---:R-:W-:Y:S01]  /*02b0*/  FSETP.NEU.AND P3, PT, R2, RZ, PT ;  /* 0x000000ff0200720b */ /* 0x004fe20003f6d000 */
[----:B------:R-:W-:Y:S01]  /*02c0*/  IMAD.MOV.U32 R2, RZ, RZ, 0x1 ;  /* 0x00000001ff027424 */ /* 0x000fe200078e00ff */
[----:B------:R-:W-:Y:S11]  /*02d0*/  BRA `(.L_x_2) ;  /* 0x0000000000107947 */ /* 0x000ff60003800000 */
.L_x_3:
[----:B------:R-:W-:Y:S01]  /*02e0*/  ULDC UR6, c[0x0][0x580] ;  /* 0x0001600000067ab9 */ /* 0x000fe20000000800 */
[----:B------:R-:W-:Y:S01]  /*02f0*/  IMAD.MOV.U32 R2, RZ, RZ, 0x1 ;  /* 0x00000001ff027424 */ /* 0x000fe200078e00ff */
[----:B------:R-:W-:Y:S02]  /*0300*/  FSETP.NEU.AND P3, PT, RZ, UR6, PT ;  /* 0x00000006ff007c0b */ /* 0x000fe4000bf6d000 */
[----:B------:R-:W-:-:S11]  /*0310*/  CS2R R8, SRZ ;  /* 0x0000000000087805 */ /* 0x000fd6000001ff00 */
.L_x_2:
[----:B------:R-:W-:Y:S01]  /*0320*/  ISETP.NE.U32.AND P0, PT, R8, RZ, PT ;  /* 0x000000ff0800720c */ /* 0x000fe20003f05070 */
[----:B------:R-:W-:Y:S01]  /*0330*/  IMAD.MOV.U32 R6, RZ, RZ, 0x1 ;  /* 0x00000001ff067424 */ /* 0x000fe200078e00ff */
[----:B------:R-:W-:Y:S02]  /*0340*/  ISETP.NE.AND.EX P1, PT, RZ, UR5, PT, P1 ;  /* 0x00000005ff007c0c */ /* 0x000fe4000bf25310 */
[----:B------:R-:W-:-:S13]  /*0350*/  ISETP.NE.AND.EX P0, PT, R9, RZ, PT, P0 ;  /* 0x000000ff0900720c */ /* 0x000fda0003f05300 */
[----:B------:R-:W-:Y:S05]  /*0360*/  @P0 BRA P1, `(.L_x_4) ;  /* 0x0000000000300947 */ /* 0x000fea0000800000 */
[----:B------:R-:W-:Y:S02]  /*0370*/  ISETP.NE.U32.AND P1, PT, RZ, UR4, PT ;  /* 0x00000004ff007c0c */ /* 0x000fe4000bf25070 */
[----:B------:R-:W-:Y:S02]  /*0380*/  ISETP.NE.U32.AND P0, PT, R8, RZ, PT ;  /* 0x000000ff0800720c */ /* 0x000fe40003f05070 */
[----:B------:R-:W-:Y:S02]  /*0390*/  ISETP.NE.AND.EX P1, PT, RZ, UR5, PT, P1 ;  /* 0x00000005ff007c0c */ /* 0x000fe4000bf25310 */
[----:B------:R-:W-:Y:S02]  /*03a0*/  PRMT R2, R2, 0x9910, RZ ;  /* 0x0000991002027816 */ /* 0x000fe400000000ff */
[----:B------:R-:W-:Y:S02]  /*03b0*/  ISETP.NE.AND.EX P0, PT, R9, RZ, PT, P0 ;  /* 0x000000ff0900720c */ /* 0x000fe40003f05300 */
[----:B------:R-:W-:-:S02]  /*03c0*/  ISETP.NE.AND P4, PT, R2, RZ, PT ;  /* 0x000000ff0200720c */ /* 0x000fc40003f85270 */
[----:B------:R-:W-:Y:S02]  /*03d0*/  SEL R9, RZ, 0xffffffff, P3 ;  /* 0xffffffffff097807 */ /* 0x000fe40001800000 */
[----:B------:R-:W-:-:S04]  /*03e0*/  SEL R2, RZ, 0xffffffff, P0 ;  /* 0xffffffffff027807 */ /* 0x000fc80000000000 */
[----:B------:R-:W-:-:S04]  /*03f0*/  @P1 SEL R9, R2, R9, !P4 ;  /* 0x0000000902091207 */ /* 0x000fc80006000000 */
[----:B------:R-:W-:-:S04]  /*0400*/  LOP3.LUT R9, R9, 0x1, RZ, 0xc0, !PT ;  /* 0x0000000109097812 */ /* 0x000fc800078ec0ff */
[----:B------:R-:W-:-:S04]  /*0410*/  ISETP.NE.U32.AND P0, PT, R9, 0x1, PT ;  /* 0x000000010900780c */ /* 0x000fc80003f05070 */
[----:B------:R-:W-:-:S09]  /*0420*/  SEL R6, RZ, 0x1, !P0 ;  /* 0x00000001ff067807 */ /* 0x000fd20004000000 */
.L_x_4:
[----:B------:R-:W1:Y:S02]  /*0430*/  SHFL.IDX PT, R2, R0, RZ, 0x1f ;  /* 0x00001fff00027589 */ /* 0x000e6400000e0000 */
[----:B-1----:R-:W-:-:S13]  /*0440*/  ISETP.NE.AND P0, PT, R2, RZ, PT ;  /* 0x000000ff0200720c */ /* 0x002fda0003f05270 */
[----:B------:R-:W-:Y:S05]  /*0450*/  @P0 BRA `(.L_x_5) ;  /* 0x0000000000a40947 */ /* 0x000fea0003800000 */
[----:B------:R-:W-:Y:S01]  /*0460*/  ELECT P0, URZ, PT ;  /* 0x00000000003f782f */ /* 0x000fe20003800000 */
[----:B------:R-:W-:-:S12]  /*0470*/  BSSY B0, `(.L_x_5) ;  /* 0x0000027000007945 */ /* 0x000fd80003800000 */
[----:B------:R-:W-:Y:S05]  /*0480*/  @!P0 BRA `(.L_x_6) ;  /* 0x0000000000948947 */ /* 0x000fea0003800000 */
[----:B------:R-:W1:Y:S01]  /*0490*/  S2UR UR8, SR_CgaCtaId ;  /* 0x00000000000879c3 */ /* 0x000e620000008800 */
[----:B------:R-:W-:Y:S01]  /*04a0*/  UMOV UR4, 0x400 ;  /* 0x0000040000047882 */ /* 0x000fe20000000000 */
[----:B------:R-:W-:Y:S01]  /*04b0*/  UMOV UR5, 0x1 ;  /* 0x0000000100057882 */ /* 0x000fe20000000000 */
[----:B------:R-:W-:Y:S02]  /*04c0*/  UMOV UR6, 0x4 ;  /* 0x0000000400067882 */ /* 0x000fe40000000000 */
[----:B------:R-:W-:-:S04]  /*04d0*/  UIADD3 UR6, -UR6, 0x100000, URZ ;  /* 0x0010000006067890 */ /* 0x000fc8000fffe13f */
[----:B------:R-:W-:Y:S02]  /*04e0*/  USHF.L.U32 UR7, UR6, 0xb, URZ ;  /* 0x0000000b06077899 */ /* 0x000fe4000800063f */
[----:B------:R-:W-:Y:S02]  /*04f0*/  USHF.L.U32 UR6, UR6, 0x1, URZ ;  /* 0x0000000106067899 */ /* 0x000fe4000800063f */
[----:B-1----:R-:W-:Y:S02]  /*0500*/  ULEA UR8, UR8, UR4, 0x18 ;  /* 0x0000000408087291 */ /* 0x002fe4000f8ec03f */
[----:B------:R-:W-:-:S04]  /*0510*/  UIADD3 UR4, -UR5, 0x100000, URZ ;  /* 0x0010000005047890 */ /* 0x000fc8000fffe13f */
[----:B------:R-:W-:Y:S02]  /*0520*/  USHF.L.U32 UR5, UR4, 0xb, URZ ;  /* 0x0000000b04057899 */ /* 0x000fe4000800063f */
[----:B------:R-:W-:Y:S01]  /*0530*/  USHF.L.U32 UR4, UR4, 0x1, URZ ;  /* 0x0000000104047899 */ /* 0x000fe2000800063f */
[----:B------:R-:W1:Y:S11]  /*0540*/  FENCE.VIEW.ASYNC.S ;  /* 0x00000000000073c6 */ /* 0x000e760000000000 */
[----:B-1----:R1:W2:Y:S01]  /*0550*/  SYNCS.EXCH.64 URZ, [UR8], UR4 ;  /* 0x00000004083f75b2 */ /* 0x0022a20008000100 */
[----:B------:R1:W3:Y:S01]  /*0560*/  SYNCS.EXCH.64 URZ, [UR8+0x60], UR6 ;  /* 0x00006006083f75b2 */ /* 0x0002e20008000100 */
[----:B------:R1:W4:Y:S01]  /*0570*/  SYNCS.EXCH.64 URZ, [UR8+0x8], UR4 ;  /* 0x00000804083f75b2 */ /* 0x0003220008000100 */
[----:B------:R1:W1:Y:S01]  /*0580*/  SYNCS.EXCH.64 URZ, [UR8+0x68], UR6 ;  /* 0x00006806083f75b2 */ /* 0x0002620008000100 */
        /* <DEDUP_REMOVED lines=20> */
[----:B--2---:R-:W-:Y:S01]  /*06d0*/  NOP ;  /* 0x0000000000007918 */ /* 0x004fe20000000000 */
.L_x_6:
[----:B-1----:R-:W-:Y:S05]  /*06e0*/  BSYNC B0 ;  /* 0x0000000000007941 */ /* 0x002fea0003800000 */
.L_x_5:
[----:B------:R-:W1:Y:S01]  /*06f0*/  S2UR UR9, SR_CTAID.X ;  /* 0x00000000000979c3 */ /* 0x000e620000002500 */
[----:B------:R-:W2:Y:S01]  /*0700*/  S2R R8, SR_CTAID.Y ;  /* 0x0000000000087919 */ /* 0x000ea20000002600 */
[----:B------:R-:W-:Y:S01]  /*0710*/  ULDC UR4, c[0x0][0x150] ;  /* 0x0000540000047ab9 */ /* 0x000fe20000000800 */
[----:B------:R-:W-:Y:S01]  /*0720*/  NOP ;  /* 0x0000000000007918 */ /* 0x000fe20000000000 */
[----:B------:R-:W5:Y:S04]  /*0730*/  SHFL.IDX PT, R11, R0, RZ, 0x1f ;  /* 0x00001fff000b7589 */ /* 0x000f6800000e0000 */
[----:B------:R-:W3:Y:S01]  /*0740*/  LDC R13, c[0x0][0x144] ;  /* 0x00005100ff0d7b82 */ /* 0x000ee20000000800 */
[----:B-1----:R-:W-:-:S05]  /*0750*/  I2FP.F32.U32 R10, UR9 ;  /* 0x00000009000a7c45 */ /* 0x002fca0008201000 */
[----:B------:R-:W-:Y:S01]  /*0760*/  FMUL R12, R10, UR4 ;  /* 0x000000040a0c7c20 */ /* 0x000fe20008400000 */
[----:B-----5:R-:W-:Y:S01]  /*0770*/  ISETP.NE.AND P0, PT, R11, RZ, PT ;  /* 0x000000ff0b00720c */ /* 0x020fe20003f05270 */
[----:B------:R-:W-:Y:S01]  /*0780*/  ULDC UR4, c[0x0][0x154] ;  /* 0x0000550000047ab9 */ /* 0x000fe20000000800 */
[----:B------:R-:W-:Y:S02]  /*0790*/  SHF.R.S32.HI R11, RZ, 0x1f, R18 ;  /* 0x0000001fff0b7819 */ /* 0x000fe40000011412 */
[----:B--2---:R-:W-:Y:S01]  /*07a0*/  I2FP.F32.U32 R14, R8 ;  /* 0x00000008000e7245 */ /* 0x004fe20000201000 */
[----:B------:R-:W1:Y:S01]  /*07b0*/  F2I.U32.TRUNC.NTZ R12, R12 ;  /* 0x0000000c000c7305 */ /* 0x000e62000020f000 */
[----:B------:R-:W-:-:S03]  /*07c0*/  LEA.HI R11, R11, R18, RZ, 0x7 ;  /* 0x000000120b0b7211 */ /* 0x000fc600078f38ff */
[----:B------:R-:W-:Y:S01]  /*07d0*/  FMUL R16, R14, UR4 ;  /* 0x000000040e107c20 */ /* 0x000fe20008400000 */
[----:B-1----:R-:W-:-:S04]  /*07e0*/  IMAD.MOV R10, RZ, RZ, -R12 ;  /* 0x000000ffff0a7224 */ /* 0x002fc800078e0a0c */
[----:B---3--:R-:W-:Y:S01]  /*07f0*/  IMAD R10, R13, R10, UR9 ;  /* 0x000000090d0a7e24 */ /* 0x008fe2000f8e020a */
[----:B------:R-:W-:Y:S06]  /*0800*/  @P0 BRA `(.L_x_7) ;  /* 0x0000000000580947 */ /* 0x000fec0003800000 */
[----:B------:R-:W1:Y:S01]  /*0810*/  S2UR UR5, SR_CgaCtaId ;  /* 0x00000000000579c3 */ /* 0x000e620000008800 */
[----:B------:R-:W-:Y:S01]  /*0820*/  UMOV UR4, 0x400 ;  /* 0x0000040000047882 */ /* 0x000fe20000000000 */
[----:B------:R-:W-:Y:S01]  /*0830*/  UMOV UR6, 0x20 ;  /* 0x0000002000067882 */ /* 0x000fe20000000000 */
[----:B------:R-:W-:Y:S01]  /*0840*/  UMOV UR7, 0x100 ;  /* 0x0000010000077882 */ /* 0x000fe20000000000 */
[----:B------:R-:W-:Y:S01]  /*0850*/  ELECT P0, URZ, PT ;  /* 0x00000000003f782f */ /* 0x000fe20003800000 */
[----:B-1----:R-:W-:Y:S02]  /*0860*/  ULEA UR8, UR5, UR4, 0x18 ;  /* 0x0000000405087291 */ /* 0x002fe4000f8ec03f */
[----:B------:R-:W-:-:S04]  /*0870*/  UIADD3 UR4, -UR6, 0x100000, URZ ;  /* 0x0010000006047890 */ /* 0x000fc8000fffe13f */
[----:B------:R-:W-:Y:S02]  /*0880*/  USHF.L.U32 UR5, UR4, 0xb, URZ ;  /* 0x0000000b04057899 */ /* 0x000fe4000800063f */
[----:B------:R-:W-:Y:S02]  /*0890*/  USHF.L.U32 UR4, UR4, 0x1, URZ ;  /* 0x0000000104047899 */ /* 0x000fe4000800063f */
[----:B------:R-:W-:-:S04]  /*08a0*/  UIADD3 UR6, -UR7, 0x100000, URZ ;  /* 0x0010000007067890 */ /* 0x000fc8000fffe13f */
[----:B------:R-:W-:Y:S02]  /*08b0*/  USHF.L.U32 UR7, UR6, 0xb, URZ ;  /* 0x0000000b06077899 */ /* 0x000fe4000800063f */
[----:B------:R-:W-:Y:S01]  /*08c0*/  USHF.L.U32 UR6, UR6, 0x1, URZ ;  /* 0x0000000106067899 */ /* 0x000fe2000800063f */
[----:B------:R-:W1:Y:S03]  /*08d0*/  FENCE.VIEW.ASYNC.S ;  /* 0x00000000000073c6 */ /* 0x000e660000000000 */
[----:B-1----:R1:W2:Y:S08]  /*08e0*/  SYNCS.EXCH.64 URZ, [UR8+0xc0], UR4 ;  /* 0x0000c004083f75b2 */ /* 0x0022b00008000100 */
[----:B------:R1:W3:Y:S01]  /*08f0*/  SYNCS.EXCH.64 URZ, [UR8+0xe0], UR6 ;  /* 0x0000e006083f75b2 */ /* 0x0002e20008000100 */
[----:B------:R1:W1:Y:S01]  /*0900*/  SYNCS.EXCH.64 URZ, [UR8+0xc8], UR4 ;  /* 0x0000c804083f75b2 */ /* 0x0002620008000100 */
[----:B------:R1:W1:Y:S01]  /*0910*/  SYNCS.EXCH.64 URZ, [UR8+0xe8], UR6 ;  /* 0x0000e806083f75b2 */ /* 0x0002620008000100 */
[----:B------:R1:W1:Y:S01]  /*0920*/  SYNCS.EXCH.64 URZ, [UR8+0xd0], UR4 ;  /* 0x0000d004083f75b2 */ /* 0x0002620008000100 */
[----:B------:R1:W1:Y:S01]  /*0930*/  SYNCS.EXCH.64 URZ, [UR8+0xf0], UR6 ;  /* 0x0000f006083f75b2 */ /* 0x0002620008000100 */
[----:B------:R1:W1:Y:S01]  /*0940*/  SYNCS.EXCH.64 URZ, [UR8+0xd8], UR4 ;  /* 0x0000d804083f75b2 */ /* 0x0002620008000100 */
[----:B------:R1:W1:Y:S01]  /*0950*/  SYNCS.EXCH.64 URZ, [UR8+0xf8], UR6 ;  /* 0x0000f806083f75b2 */ /* 0x0002620008000100 */
[----:B------:R-:W-:Y:S01]  /*0960*/  NOP ;  /* 0x0000000000007918 */ /* 0x000fe20000000000 */
.L_x_7:
[----:B------:R-:W-:Y:S01]  /*0970*/  LOP3.LUT R11, R11, 0xffffff80, RZ, 0xc0, !PT ;  /* 0xffffff800b0b7812 */ /* 0x000fe200078ec0ff */
[----:B------:R-:W5:Y:S01]  /*0980*/  SHFL.IDX PT, R0, R0, RZ, 0x1f ;  /* 0x00001fff00007589 */ /* 0x000f6200000e0000 */
[----:B------:R-:W-:Y:S02]  /*0990*/  SHF.R.S32.HI R15, RZ, 0x1f, R2 ;  /* 0x0000001fff0f7819 */ /* 0x000fe40000011402 */
[----:B------:R-:W-:Y:S02]  /*09a0*/  ELECT P0, URZ, PT ;  /* 0x00000000003f782f */ /* 0x000fe40003800000 */
[----:B------:R-:W-:Y:S01]  /*09b0*/  IADD3 R12, -R11, R18, RZ ;  /* 0x000000120b0c7210 */ /* 0x000fe20007ffe1ff */
[----:B------:R-:W4:Y:S01]  /*09c0*/  F2I.U32.TRUNC.NTZ R16, R16 ;  /* 0x0000001000107305 */ /* 0x000f22000020f000 */
[----:B------:R-:W-:Y:S01]  /*09d0*/  LEA.HI R15, R15, R2, RZ, 0x2 ;  /* 0x000000020f0f7211 */ /* 0x000fe200078f10ff */
[----:B-1----:R-:W-:Y:S01]  /*09e0*/  UMOV UR4, 0x20 ;  /* 0x0000002000047882 */ /* 0x002fe20000000000 */
[----:B------:R-:W-:Y:S01]  /*09f0*/  SHF.R.S32.HI R11, RZ, 0x1f, R12 ;  /* 0x0000001fff0b7819 */ /* 0x000fe2000001140c */
[----:B------:R-:W-:Y:S01]  /*0a00*/  IMAD.MOV.U32 R22, RZ, RZ, 0x1 ;  /* 0x00000001ff167424 */ /* 0x000fe200078e00ff */
[----:B------:R-:W-:Y:S01]  /*0a10*/  LOP3.LUT R15, R15, 0x3ffffffc, RZ, 0xc0, !PT ;  /* 0x3ffffffc0f0f7812 */ /* 0x000fe200078ec0ff */
[----:B------:R-:W-:Y:S01]  /*0a20*/  NOP ;  /* 0x0000000000007918 */ /* 0x000fe20000000000 */
[----:B------:R-:W-:Y:S01]  /*0a30*/  LEA.HI R11, R11, R12, RZ, 0x3 ;  /* 0x0000000c0b0b7211 */ /* 0x000fe200078f18ff */
[----:B------:R-:W-:Y:S01]  /*0a40*/  UMOV UR37, 0x1 ;  /* 0x0000000100257882 */ /* 0x000fe20000000000 */
[----:B------:R-:W-:Y:S01]  /*0a50*/  ISETP.NE.AND P4, PT, R3, RZ, PT ;  /* 0x000000ff0300720c */ /* 0x000fe20003f85270 */
[----:B------:R-:W-:Y:S01]  /*0a60*/  IMAD.IADD R15, R2, 0x1, -R15 ;  /* 0x00000001020f7824 */ /* 0x000fe200078e0a0f */
[--C-:B------:R-:W-:Y:S01]  /*0a70*/  SHF.R.S32.HI R13, RZ, 0x3, R11.reuse ;  /* 0x00000003ff0d7819 */ /* 0x100fe2000001140b */
[----:B------:R-:W1:Y:S01]  /*0a80*/  LDC R2, c[0x0][0x140] ;  /* 0x00005000ff027b82 */ /* 0x000e620000000800 */
[----:B------:R-:W-:Y:S01]  /*0a90*/  SHF.R.S32.HI R14, RZ, 0x1f, R11 ;  /* 0x0000001fff0e7819 */ /* 0x000fe2000001140b */
[----:B----4-:R-:W-:Y:S01]  /*0aa0*/  IMAD.MOV R24, RZ, RZ, -R16 ;  /* 0x000000ffff187224 */ /* 0x010fe200078e0a10 */
[----:B------:R-:W-:-:S02]  /*0ab0*/  ISETP.NE.AND P5, PT, R7, RZ, PT ;  /* 0x000000ff0700720c */ /* 0x000fc40003fa5270 */
[----:B------:R-:W-:Y:S02]  /*0ac0*/  LEA.HI R14, R14, R13, RZ, 0x2 ;  /* 0x0000000d0e0e7211 */ /* 0x000fe400078f10ff */
[----:B-----5:R-:W-:Y:S01]  /*0ad0*/  ISETP.NE.OR P0, PT, R0, RZ, !P0 ;  /* 0x000000ff0000720c */ /* 0x020fe20004705670 */
[----:B------:R-:W4:Y:S01]  /*0ae0*/  LDC R11, c[0x0][0x148] ;  /* 0x00005200ff0b7b82 */ /* 0x000f220000000800 */
[----:B------:R-:W-:-:S05]  /*0af0*/  LOP3.LUT R14, R14, 0xfffffffc, RZ, 0xc0, !PT ;  /* 0xfffffffc0e0e7812 */ /* 0x000fca00078ec0ff */
[----:B------:R-:W-:-:S04]  /*0b00*/  IMAD.IADD R14, R13, 0x1, -R14 ;  /* 0x000000010d0e7824 */ /* 0x000fc800078e0a0e */
[----:B------:R-:W-:Y:S02]  /*0b10*/  IMAD R14, R15, 0x4, R14 ;  /* 0x000000040f0e7824 */ /* 0x000fe400078e020e */
[----:B------:R-:W-:Y:S01]  /*0b20*/  VOTEU.ALL UP0, P0 ;  /* 0x00000000003f7886 */ /* 0x000fe20000000000 */
[----:B------:R-:W-:Y:S01]  /*0b30*/  VOTEU.ALL UP1, P0 ;  /* 0x00000000003f7886 */ /* 0x000fe20000020000 */
[C---:B------:R-:W-:Y:S01]  /*0b40*/  IMAD.SHL.U32 R23, R14.reuse, 0x4, RZ ;  /* 0x000000040e177824 */ /* 0x040fe200078e00ff */
[----:B------:R-:W-:Y:S02]  /*0b50*/  LEA.HI R0, R14, R14, RZ, 0x1 ;  /* 0x0000000e0e007211 */ /* 0x000fe400078f08ff */
[----:B------:R-:W5:Y:S01]  /*0b60*/  @!UP0 S2UR UR7, SR_CgaCtaId ;  /* 0x00000000000789c3 */ /* 0x000f620000008800 */
[----:B------:R-:W-:Y:S01]  /*0b70*/  @!UP0 UMOV UR6, 0x400 ;  /* 0x0000040000068882 */ /* 0x000fe20000000000 */
[----:B------:R-:W-:Y:S01]  /*0b80*/  LOP3.LUT R13, R0, 0xfffffffe, RZ, 0xc0, !PT ;  /* 0xfffffffe000d7812 */ /* 0x000fe200078ec0ff */
[----:B------:R-:W-:-:S04]  /*0b90*/  @!UP0 UIADD3 UR4, -UR4, 0x100000, URZ ;  /* 0x0010000004048890 */ /* 0x000fc8000fffe13f */
[----:B------:R-:W-:Y:S02]  /*0ba0*/  @!UP0 USHF.L.U32 UR5, UR4, 0xb, URZ ;  /* 0x0000000b04058899 */ /* 0x000fe4000800063f */
[----:B------:R-:W-:Y:S01]  /*0bb0*/  @!UP0 USHF.L.U32 UR4, UR4, 0x1, URZ ;  /* 0x0000000104048899 */ /* 0x000fe2000800063f */
[----:B------:R-:W-:Y:S02]  /*0bc0*/  LOP3.LUT R23, R14, 0xc, R23, 0x78, !PT ;  /* 0x0000000c0e177812 */ /* 0x000fe400078e7817 */
[----:B-1----:R-:W-:Y:S01]  /*0bd0*/  ISETP.EQ.U32.AND P3, PT, R2, 0x1, PT ;  /* 0x000000010200780c */ /* 0x002fe20003f62070 */
[----:B------:R-:W-:Y:S01]  /*0be0*/  IMAD.IADD R13, R14, 0x1, -R13 ;  /* 0x000000010e0d7824 */ /* 0x000fe200078e0a0d */
[----:B------:R-:W-:-:S04]  /*0bf0*/  IADD3 R14, R7, -0x1, RZ ;  /* 0xffffffff070e7810 */ /* 0x000fc80007ffe0ff */
[----:B------:R-:W-:Y:S01]  /*0c00*/  ISETP.NE.AND P1, PT, R13, R10, PT ;  /* 0x0000000a0d00720c */ /* 0x000fe20003f25270 */
[----:B----4-:R-:W-:Y:S01]  /*0c10*/  IMAD R13, R11, R24, R8 ;  /* 0x000000180b0d7224 */ /* 0x010fe200078e0208 */
[----:B-----5:R-:W-:-:S11]  /*0c20*/  @!UP0 ULEA UR6, UR7, UR6, 0x18 ;  /* 0x0000000607068291 */ /* 0x020fd6000f8ec03f */
[C---:B------:R-:W-:Y:S01]  /*0c30*/  @P1 LEA.HI R0, R23.reuse, R23, RZ, 0x1 ;  /* 0x0000001717001211 */ /* 0x040fe200078f08ff */
[----:B------:R-:W-:Y:S01]  /*0c40*/  VOTEU.ALL UP0, P0 ;  /* 0x00000000003f7886 */ /* 0x000fe20000000000 */
[----:B------:R-:W-:Y:S02]  /*0c50*/  LOP3.LUT P0, RZ, R12, 0x7, RZ, 0xc0, !PT ;  /* 0x000000070cff7812 */ /* 0x000fe4000780c0ff */
[----:B------:R-:W-:Y:S02]  /*0c60*/  @P1 SHF.R.S32.HI R0, RZ, 0x1, R0 ;  /* 0x00000001ff001819 */ /* 0x000fe40000011400 */
[----:B------:R-:W-:Y:S02]  /*0c70*/  ISETP.LT.U32.AND P0, PT, R23, 0x2, !P0 ;  /* 0x000000021700780c */ /* 0x000fe40004701070 */
[----:B------:R-:W-:Y:S01]  /*0c80*/  @P1 ISETP.NE.AND P6, PT, R0, R13, PT ;  /* 0x0000000d0000120c */ /* 0x000fe20003fc5270 */
[----:B------:R-:W1:Y:S02]  /*0c90*/  FENCE.VIEW.ASYNC.S ;  /* 0x00000000000073c6 */ /* 0x000e640000000000 */
[----:B-1----:R1:W4:Y:S01]  /*0ca0*/  @!UP0 SYNCS.EXCH.64 URZ, [UR6+0x100], UR4 ;  /* 0x00010004063f85b2 */ /* 0x0023220008000100 */
[----:B------:R-:W-:-:S02]  /*0cb0*/  @P1 SEL R22, RZ, 0x1, P6 ;  /* 0x00000001ff161807 */ /* 0x000fc40003000000 */
[C---:B------:R-:W-:Y:S02]  /*0cc0*/  ISETP.EQ.OR P1, PT, R3.reuse, 0x3, !P4 ;  /* 0x000000030300780c */ /* 0x040fe40006722670 */
[----:B------:R-:W-:Y:S02]  /*0cd0*/  ISETP.EQ.AND P6, PT, R3, 0x2, !P5 ;  /* 0x000000020300780c */ /* 0x000fe40006fc2270 */
[----:B------:R-:W-:Y:S02]  /*0ce0*/  ISETP.EQ.AND P1, PT, R7, RZ, P1 ;  /* 0x000000ff0700720c */ /* 0x000fe40000f22270 */
[----:B------:R-:W-:Y:S02]  /*0cf0*/  SEL R7, RZ, 0x1, !P0 ;  /* 0x00000001ff077807 */ /* 0x000fe40004000000 */
[----:B------:R-:W-:Y:S02]  /*0d00*/  ISETP.GE.U32.AND P0, PT, R14, 0x2, PT ;  /* 0x000000020e00780c */ /* 0x000fe40003f06070 */
[----:B------:R-:W-:-:S02]  /*0d10*/  SEL R0, RZ, 0x1, !P6 ;  /* 0x00000001ff007807 */ /* 0x000fc40007000000 */
[----:B------:R-:W-:Y:S01]  /*0d20*/  SEL R19, RZ, 0x1, !P1 ;  /* 0x00000001ff137807 */ /* 0x000fe20004800000 */
[----:B------:R1:W1:Y:S01]  /*0d30*/  @!UP1 SYNCS.EXCH.64 URZ, [UR6+0x108], UR4 ;  /* 0x00010804063f95b2 */ /* 0x0002620008000100 */
[----:B------:R-:W-:Y:S01]  /*0d40*/  LOP3.LUT R22, R22, R7, RZ, 0xc0, !PT ;  /* 0x0000000716167212 */ /* 0x000fe200078ec0ff */
[----:B------:R-:W-:Y:S01]  /*0d50*/  NOP ;  /* 0x0000000000007918 */ /* 0x000fe20000000000 */
[----:B------:R-:W-:Y:S02]  /*0d60*/  SEL R0, R0, 0x2, P0 ;  /* 0x0000000200007807 */ /* 0x000fe40000000000 */
[----:B------:R-:W-:Y:S01]  /*0d70*/  SEL R19, R19, 0x2, P0 ;  /* 0x0000000213137807 */ /* 0x000fe20000000000 */
[----:B------:R-:W-:Y:S06]  /*0d80*/  @!P3 BRA `(.L_x_8) ;  /* 0x000000000008b947 */ /* 0x000fec0003800000 */
[----:B-1234-:R-:W-:Y:S01]  /*0d90*/  UCGABAR_ARV ;  /* 0x00000000000079c7 */ /* 0x01efe20008000000 */
[----:B------:R-:W-:Y:S05]  /*0da0*/  BRA `(.L_x_9) ;  /* 0x0000000000047947 */ /* 0x000fea0003800000 */
.L_x_8:
[----:B-1234-:R-:W-:Y:S01]  /*0db0*/  NOP ;  /* 0x0000000000007918 */ /* 0x01efe20000000000 */
.L_x_9:
[----:B------:R-:W1:Y:S01]  /*0dc0*/  LDC R2, c[0x0][0x904] ;  /* 0x00024100ff027b82 */ /* 0x000e620000000800 */
[----:B------:R-:W-:Y:S02]  /*0dd0*/  IMAD.U32 R12, RZ, RZ, UR9 ;  /* 0x00000009ff0c7e24 */ /* 0x000fe4000f8e00ff */
[----:B------:R-:W-:Y:S01]  /*0de0*/  IMAD.MOV.U32 R13, RZ, RZ, RZ ;  /* 0x000000ffff0d7224 */ /* 0x000fe200078e00ff */
[----:B-1----:R-:W-:-:S04]  /*0df0*/  ISETP.NE.AND P1, PT, R2, 0x1, PT ;  /* 0x000000010200780c */ /* 0x002fc80003f25270 */
[----:B------:R-:W-:-:S09]  /*0e00*/  P2R R7, PR, RZ, 0x2 ;  /* 0x00000002ff077803 */ /* 0x000fd20000000000 */
[----:B------:R-:W1:Y:S01]  /*0e10*/  @P1 LDC R17, c[0x0][0x10] ;  /* 0x00000400ff111b82 */ /* 0x000e620000000800 */
[----:B------:R-:W-:Y:S02]  /*0e20*/  @P1 IMAD.MOV.U32 R9, RZ, RZ, RZ ;  /* 0x000000ffff091224 */ /* 0x000fe400078e00ff */
[----:B------:R-:W-:-:S05]  /*0e30*/  @P1 IMAD.MOV.U32 R15, RZ, RZ, RZ ;  /* 0x000000ffff0f1224 */ /* 0x000fca00078e00ff */
[----:B------:R-:W2:Y:S01]  /*0e40*/  @!P1 LDC R7, c[0x0][0xc] ;  /* 0x00000300ff079b82 */ /* 0x000ea20000000800 */
[----:B------:R-:W-:Y:S01]  /*0e50*/  ULDC UR4, c[0x0][0xc] ;  /* 0x0000030000047ab9 */ /* 0x000fe20000000800 */
[----:B------:R-:W-:Y:S01]  /*0e60*/  ULDC UR5, c[0x0][0x10] ;  /* 0x0000040000057ab9 */ /* 0x000fe20000000800 */
[----:B------:R-:W-:Y:S01]  /*0e70*/  ULDC UR6, c[0x0][0x14] ;  /* 0x0000050000067ab9 */ /* 0x000fe20000000800 */
[----:B------:R-:W-:-:S04]  /*0e80*/  UIMAD.WIDE.U32 UR4, UR4, UR5, URZ ;  /* 0x00000005040472a5 */ /* 0x000fc8000f8e003f */
[----:B------:R-:W-:Y:S02]  /*0e90*/  UIMAD.WIDE.U32 UR40, UR4, UR6, URZ ;  /* 0x00000006042872a5 */ /* 0x000fe4000f8e003f */
[----:B------:R-:W-:-:S04]  /*0ea0*/  UIMAD UR38, UR5, UR6, URZ ;  /* 0x00000006052672a4 */ /* 0x000fc8000f8e023f */
[----:B------:R-:W-:Y:S01]  /*0eb0*/  UIADD3 UR38, UR41, UR38, URZ ;  /* 0x0000002629267290 */ /* 0x000fe2000fffe03f */
[----:B-1----:R-:W-:-:S04]  /*0ec0*/  @P1 IMAD.WIDE.U32 R16, R17, UR9, R8 ;  /* 0x0000000911101c25 */ /* 0x002fc8000f8e0008 */
[----:B------:R-:W-:Y:S02]  /*0ed0*/  @P1 IMAD.IADD R17, R17, 0x1, R15 ;  /* 0x0000000111111824 */ /* 0x000fe400078e020f */
[----:B--2---:R-:W-:-:S04]  /*0ee0*/  @!P1 IMAD.WIDE.U32 R12, R8, R7, R12 ;  /* 0x00000007080c9225 */ /* 0x004fc800078e000c */
[----:B------:R-:W-:Y:S02]  /*0ef0*/  @!P1 IMAD.MOV.U32 R16, RZ, RZ, R12 ;  /* 0x000000ffff109224 */ /* 0x000fe400078e000c */
[----:B------:R-:W-:Y:S01]  /*0f00*/  @!P1 IMAD.MOV.U32 R17, RZ, RZ, R13 ;  /* 0x000000ffff119224 */ /* 0x000fe200078e000d */
[----:B------:R-:W-:Y:S06]  /*0f10*/  @!P3 BRA `(.L_x_10) ;  /* 0x00000000000cb947 */ /* 0x000fec0003800000 */
[----:B------:R-:W-:Y:S01]  /*0f20*/  UCGABAR_WAIT ;  /* 0x0000000000007dc7 */ /* 0x000fe20008000000 */
[----:B------:R-:W-:Y:S01]  /*0f30*/  CCTL.IVALL ;  /* 0x00000000ff00798f */ /* 0x000fe20002000000 */
[----:B------:R-:W-:Y:S05]  /*0f40*/  BRA `(.L_x_11) ;  /* 0x0000000000047947 */ /* 0x000fea0003800000 */
.L_x_10:
[----:B------:R-:W-:Y:S06]  /*0f50*/  BAR.SYNC.DEFER_BLOCKING 0x0 ;  /* 0x0000000000007b1d */ /* 0x000fec0000010000 */
.L_x_11:
[----:B------:R-:W1:Y:S01]  /*0f60*/  S2UR UR36, SR_CgaCtaId ;  /* 0x00000000002479c3 */ /* 0x000e620000008800 */
[----:B------:R-:W-:Y:S05]  /*0f70*/  @!P5 BRA `(.L_x_12) ;  /* 0x0000005c001cd947 */ /* 0x000fea0003800000 */
[----:B------:R-:W-:-:S13]  /*0f80*/  ISETP.GT.U32.AND P0, PT, R14, 0x1, PT ;  /* 0x000000010e00780c */ /* 0x000fda0003f04070 */
[----:B-1----:R-:W-:Y:S05]  /*0f90*/  @P0 EXIT ;  /* 0x000000000000094d */ /* 0x002fea0003800000 */
[----:B------:R-:W-:Y:S01]  /*0fa0*/  ULDC.64 UR4, c[0x0][0x8f8] ;  /* 0x00023e0000047ab9 */ /* 0x000fe20000000a00 */
[----:B------:R-:W-:Y:S01]  /*0fb0*/  UMOV UR47, 0xffffffff ;  /* 0xffffffff002f7882 */ /* 0x000fe20000000000 */
[----:B------:R-:W-:Y:S01]  /*0fc0*/  ISETP.GE.U32.AND P0, PT, R16, UR4, PT ;  /* 0x0000000410007c0c */ /* 0x000fe2000bf06070 */
[----:B------:R-:W-:Y:S01]  /*0fd0*/  IMAD.MOV.U32 R88, RZ, RZ, -0x1 ;  /* 0xffffffffff587424 */ /* 0x000fe200078e00ff */
[----:B------:R-:W-:Y:S02]  /*0fe0*/  PRMT R90, RZ, 0x7610, R90 ;  /* 0x00007610ff5a7816 */ /* 0x000fe4000000005a */
[----:B------:R-:W-:Y:S02]  /*0ff0*/  ISETP.GE.U32.AND.EX P0, PT, R17, UR5, PT, P0 ;  /* 0x0000000511007c0c */ /* 0x000fe4000bf06100 */
[----:B------:R-:W-:Y:S02]  /*1000*/  MOV R89, 0xffffffff ;  /* 0xffffffff00597802 */ /* 0x000fe40000000f00 */
[----:B------:R-:W-:-:S09]  /*1010*/  PRMT R3, RZ, 0x7610, R3 ;  /* 0x00007610ff037816 */ /* 0x000fd20000000003 */
[----:B------:R-:W-:Y:S05]  /*1020*/  @P0 BRA `(.L_x_13) ;  /* 0x0000000400280947 */ /* 0x000fea0003800000 */
[----:B------:R-:W1:Y:S01]  /*1030*/  LDC.64 R20, c[0x0][0x8d0] ;  /* 0x00023400ff147b82 */ /* 0x000e620000000a00 */
[----:B------:R-:W-:Y:S02]  /*1040*/  IMAD.MOV.U32 R4, RZ, RZ, R16 ;  /* 0x000000ffff047224 */ /* 0x000fe400078e0010 */
[----:B------:R-:W-:-:S05]  /*1050*/  IMAD.MOV.U32 R5, RZ, RZ, R17 ;  /* 0x000000ffff057224 */ /* 0x000fca00078e0011 */
[----:B------:R-:W2:Y:S08]  /*1060*/  LDC R14, c[0x0][0x8d8] ;  /* 0x00023600ff0e7b82 */ /* 0x000eb00000000800 */
[----:B------:R-:W3:Y:S01]  /*1070*/  LDC.64 R26, c[0x0][0x8c8] ;  /* 0x00023200ff1a7b82 */ /* 0x000ee20000000a00 */
[----:B-1----:R-:W-:-:S04]  /*1080*/  ISETP.NE.U32.AND P0, PT, R20, RZ, PT ;  /* 0x000000ff1400720c */ /* 0x002fc80003f05070 */
[----:B------:R-:W-:-:S13]  /*1090*/  ISETP.NE.AND.EX P0, PT, R21, RZ, PT, P0 ;  /* 0x000000ff1500720c */ /* 0x000fda0003f05300 */
[----:B--23--:R-:W-:Y:S05]  /*10a0*/  @!P0 BRA `(.L_x_14) ;  /* 0x0000000000288947 */ /* 0x00cfea0003800000 */
[----:B------:R-:W1:Y:S02]  /*10b0*/  LDC R3, c[0x0][0x8dc] ;  /* 0x00023700ff037b82 */ /* 0x000e640000000800 */
[----:B-1----:R-:W-:-:S05]  /*10c0*/  IADD3 R3, P0, R16, R3, RZ ;  /* 0x0000000310037210 */ /* 0x002fca0007f1e0ff */
[----:B------:R-:W-:-:S04]  /*10d0*/  IMAD.X R15, RZ, RZ, R17, P0 ;  /* 0x000000ffff0f7224 */ /* 0x000fc800000e0611 */
[----:B------:R-:W-:-:S04]  /*10e0*/  IMAD.WIDE.U32 R4, R15, R20, RZ ;  /* 0x000000140f047225 */ /* 0x000fc800078e00ff */
[----:B------:R-:W-:-:S04]  /*10f0*/  IMAD.WIDE.U32 R6, P0, R3, R21, R4 ;  /* 0x0000001503067225 */ /* 0x000fc80007800004 */
[----:B------:R-:W-:-:S04]  /*1100*/  IMAD.WIDE.U32 R4, R3, R20, RZ ;  /* 0x0000001403047225 */ /* 0x000fc800078e00ff */
[----:B------:R-:W-:Y:S01]  /*1110*/  IMAD.X R13, RZ, RZ, RZ, P0 ;  /* 0x000000ffff0d7224 */ /* 0x000fe200000e06ff */
[----:B------:R-:W-:Y:S01]  /*1120*/  IADD3 RZ, P0, R5, R6, RZ ;  /* 0x0000000605ff7210 */ /* 0x000fe20007f1e0ff */
[----:B------:R-:W-:-:S04]  /*1130*/  IMAD.MOV.U32 R12, RZ, RZ, R7 ;  /* 0x000000ffff0c7224 */ /* 0x000fc800078e0007 */
[----:B------:R-:W-:-:S08]  /*1140*/  IMAD.WIDE.U32.X R4, R15, R21, R12, P0 ;  /* 0x000000150f047225 */ /* 0x000fd000000e040c */
.L_x_14:
[----:B------:R-:W1:Y:S01]  /*1150*/  LDC.64 R28, c[0x0][0x8e8] ;  /* 0x00023a00ff1c7b82 */ /* 0x000e620000000a00 */
[-CC-:B------:R-:W-:Y:S01]  /*1160*/  SHF.R.U64 R30, R4, R14.reuse, R5.reuse ;  /* 0x0000000e041e7219 */ /* 0x180fe20000001205 */
[----:B------:R-:W-:Y:S01]  /*1170*/  ULDC UR4, c[0x0][0x900] ;  /* 0x0002400000047ab9 */ /* 0x000fe20000000800 */
[----:B------:R-:W-:Y:S01]  /*1180*/  SHF.R.U32.HI R3, RZ, R14, R5 ;  /* 0x0000000eff037219 */ /* 0x000fe20000011605 */
[----:B------:R-:W-:Y:S01]  /*1190*/  IMAD R25, R11, R24, R8 ;  /* 0x000000180b197224 */ /* 0x000fe200078e0208 */
[----:B------:R-:W-:-:S03]  /*11a0*/  IADD3 R7, P0, RZ, -R30, RZ ;  /* 0x8000001eff077210 */ /* 0x000fc60007f1e0ff */
[----:B------:R-:W2:Y:S02]  /*11b0*/  LDC R20, c[0x0][0x8c0] ;  /* 0x00023000ff147b82 */ /* 0x000ea40000000800 */
[----:B------:R-:W-:Y:S02]  /*11c0*/  IMAD.X R3, RZ, RZ, ~R3, P0 ;  /* 0x000000ffff037224 */ /* 0x000fe400000e0e03 */
[----:B------:R-:W-:-:S04]  /*11d0*/  IMAD.WIDE.U32 R4, R7, R26, R16 ;  /* 0x0000001a07047225 */ /* 0x000fc800078e0010 */
[----:B------:R-:W3:Y:S01]  /*11e0*/  LDC R14, c[0x0][0x8b0] ;  /* 0x00022c00ff0e7b82 */ /* 0x000ee20000000800 */
[----:B------:R-:W-:-:S04]  /*11f0*/  IMAD R6, R3, R26, RZ ;  /* 0x0000001a03067224 */ /* 0x000fc800078e02ff */
[----:B------:R-:W-:-:S03]  /*1200*/  IMAD R3, R7, R27, R6 ;  /* 0x0000001b07037224 */ /* 0x000fc600078e0206 */
[----:B------:R-:W4:Y:S01]  /*1210*/  LDC R26, c[0x0][0x8a8] ;  /* 0x00022a00ff1a7b82 */ /* 0x000f220000000800 */
[----:B-1----:R-:W-:Y:S02]  /*1220*/  ISETP.NE.U32.AND P0, PT, R28, RZ, PT ;  /* 0x000000ff1c00720c */ /* 0x002fe40003f05070 */
[----:B------:R-:W-:Y:S02]  /*1230*/  IADD3 R3, R5, R3, RZ ;  /* 0x0000000305037210 */ /* 0x000fe40007ffe0ff */
[----:B------:R-:W-:-:S03]  /*1240*/  ISETP.NE.AND.EX P0, PT, R29, RZ, PT, P0 ;  /* 0x000000ff1d00720c */ /* 0x000fc60003f05300 */
[----:B------:R-:W1:Y:S01]  /*1250*/  LDC R13, c[0x0][0x8f0] ;  /* 0x00023c00ff0d7b82 */ /* 0x000e620000000800 */
[-CC-:B--2---:R-:W-:Y:S02]  /*1260*/  SHF.R.U64 R12, R4, R20.reuse, R3.reuse ;  /* 0x00000014040c7219 */ /* 0x184fe40000001203 */
[----:B------:R-:W-:-:S05]  /*1270*/  SHF.R.U32.HI R3, RZ, R20, R3 ;  /* 0x00000014ff037219 */ /* 0x000fca0000011603 */
[----:B------:R-:W2:Y:S01]  /*1280*/  LDC R15, c[0x0][0x8e0] ;  /* 0x00023800ff0f7b82 */ /* 0x000ea20000000800 */
[-CC-:B---3--:R-:W-:Y:S02]  /*1290*/  SHF.R.U64 R20, R12, R14.reuse, R3.reuse ;  /* 0x0000000e0c147219 */ /* 0x188fe40000001203 */
[----:B------:R-:W-:Y:S01]  /*12a0*/  SHF.R.U32.HI R4, RZ, R14, R3 ;  /* 0x0000000eff047219 */ /* 0x000fe20000011603 */
[----:B------:R-:W-:-:S03]  /*12b0*/  IMAD.MOV.U32 R3, RZ, RZ, -0x1 ;  /* 0xffffffffff037424 */ /* 0x000fc600078e00ff */
[--C-:B------:R-:W-:Y:S01]  /*12c0*/  SHF.R.U64 R14, R20, UR4, R4.reuse ;  /* 0x00000004140e7c19 */ /* 0x100fe20008001204 */
[----:B------:R-:W3:Y:S01]  /*12d0*/  LDC R21, c[0x0][0x8b8] ;  /* 0x00022e00ff157b82 */ /* 0x000ee20000000800 */
[----:B------:R-:W-:Y:S02]  /*12e0*/  SHF.L.U32 R3, R3, UR4, RZ ;  /* 0x0000000403037c19 */ /* 0x000fe400080006ff */
[----:B------:R-:W-:Y:S01]  /*12f0*/  SHF.R.U32.HI R5, RZ, UR4, R4 ;  /* 0x00000004ff057c19 */ /* 0x000fe20008011604 */
[----:B------:R-:W-:Y:S01]  /*1300*/  IMAD.MOV.U32 R4, RZ, RZ, R14 ;  /* 0x000000ffff047224 */ /* 0x000fe200078e000e */
[----:B------:R-:W-:Y:S01]  /*1310*/  LOP3.LUT R3, RZ, R3, RZ, 0x33, !PT ;  /* 0x00000003ff037212 */ /* 0x000fe200078e33ff */
[----:B----4-:R-:W-:Y:S06]  /*1320*/  @!P0 BRA `(.L_x_15) ;  /* 0x0000000000288947 */ /* 0x010fec0003800000 */
[----:B------:R-:W4:Y:S02]  /*1330*/  LDC R9, c[0x0][0x8f4] ;  /* 0x00023d00ff097b82 */ /* 0x000f240000000800 */
[----:B----4-:R-:W-:-:S05]  /*1340*/  IADD3 R9, P0, R14, R9, RZ ;  /* 0x000000090e097210 */ /* 0x010fca0007f1e0ff */
        /* <DEDUP_REMOVED lines=8> */
.L_x_15:
[----:B-1----:R-:W-:Y:S01]  /*13d0*/  SHF.R.U64 R4, R4, R13, R5 ;  /* 0x0000000d04047219 */ /* 0x002fe20000001205 */
[----:B------:R-:W-:Y:S01]  /*13e0*/  USHF.L.U32 UR4, UR37, UR4, URZ ;  /* 0x0000000425047299 */ /* 0x000fe2000800063f */
[----:B------:R-:W-:Y:S01]  /*13f0*/  LOP3.LUT R3, R20, R3, RZ, 0xc0, !PT ;  /* 0x0000000314037212 */ /* 0x000fe200078ec0ff */
[----:B------:R-:W-:Y:S01]  /*1400*/  VIADD R5, R26, 0xffffffff ;  /* 0xffffffff1a057836 */ /* 0x000fe20000000000 */
[----:B------:R-:W-:Y:S02]  /*1410*/  IADD3 R6, -R4, RZ, RZ ;  /* 0x000000ff04067210 */ /* 0x000fe40007ffe1ff */
[----:B------:R-:W-:Y:S01]  /*1420*/  SEL R10, R10, R25, !P1 ;  /* 0x000000190a0a7207 */ /* 0x000fe20004800000 */
[----:B------:R-:W-:Y:S01]  /*1430*/  IMAD R7, R4, UR4, R3 ;  /* 0x0000000404077c24 */ /* 0x000fe2000f8e0203 */
[----:B------:R-:W-:Y:S01]  /*1440*/  LOP3.LUT R5, R12, R5, RZ, 0xc0, !PT ;  /* 0x000000050c057212 */ /* 0x000fe200078ec0ff */
[----:B--2---:R-:W-:Y:S01]  /*1450*/  IMAD R3, R6, R15, R14 ;  /* 0x0000000f06037224 */ /* 0x004fe200078e020e */
[----:B------:R-:W-:Y:S01]  /*1460*/  R2UR UR47, R30 ;  /* 0x000000001e2f72ca */ /* 0x000fe200000e0000 */
[----:B---3--:R-:W-:-:S02]  /*1470*/  IMAD R10, R7, R21, R10 ;  /* 0x00000015070a7224 */ /* 0x008fc400078e020a */
[----:B------:R-:W-:Y:S02]  /*1480*/  IMAD R3, R3, R26, R5 ;  /* 0x0000001a03037224 */ /* 0x000fe400078e0205 */
[----:B------:R-:W-:-:S03]  /*1490*/  IMAD.MOV.U32 R4, RZ, RZ, 0x1 ;  /* 0x00000001ff047424 */ /* 0x000fc600078e00ff */
[----:B------:R-:W-:Y:S02]  /*14a0*/  SEL R88, R3, R10, !P1 ;  /* 0x0000000a03587207 */ /* 0x000fe40004800000 */
[----:B------:R-:W-:Y:S02]  /*14b0*/  SEL R89, R10, R3, !P1 ;  /* 0x000000030a597207 */ /* 0x000fe40004800000 */
[----:B------:R-:W-:-:S07]  /*14c0*/  PRMT R3, R4, 0x7610, R3 ;  /* 0x0000761004037816 */ /* 0x000fce0000000003 */
.L_x_13:
[----:B------:R-:W-:-:S08]  /*14d0*/  NOP ;  /* 0x0000000000007918 */ /* 0x000fd00000000000 */
[----:B------:R-:W1:Y:S02]  /*14e0*/  USETMAXREG.TRY_ALLOC.CTAPOOL UP0, 0xe8 ;  /* 0x000000e8000079c8 */ /* 0x000e640008000600 */
[----:B-1----:R-:W-:-:S13]  /*14f0*/  PLOP3.LUT P0, PT, PT, PT, UP0, 0x80, 0x0 ;  /* 0x000000000000781c */ /* 0x002fda0003f0f008 */
[----:B------:R-:W-:Y:S05]  /*1500*/  @!P0 BRA `(.L_x_13) ;  /* 0xfffffffc00f08947 */ /* 0x000fea000383ffff */
[----:B------:R-:W-:Y:S02]  /*1510*/  ULDC.64 UR4, c[0x0][0x590] ;  /* 0x0001640000047ab9 */ /* 0x000fe40000000a00 */
[----:B------:R-:W-:-:S04]  /*1520*/  ISETP.NE.U32.AND P0, PT, RZ, UR4, PT ;  /* 0x00000004ff007c0c */ /* 0x000fc8000bf05070 */
[----:B------:R-:W-:-:S13]  /*1530*/  ISETP.NE.AND.EX P0, PT, RZ, UR5, PT, P0 ;  /* 0x00000005ff007c0c */ /* 0x000fda000bf05300 */
[----:B------:R-:W-:Y:S05]  /*1540*/  @P0 BRA `(.L_x_16) ;  /* 0x00000000002c0947 */ /* 0x000fea0003800000 */
[----:B------:R-:W-:Y:S02]  /*1550*/  ULDC.64 UR4, c[0x0][0x588] ;  /* 0x0001620000047ab9 */ /* 0x000fe40000000a00 */
[----:B------:R-:W-:-:S04]  /*1560*/  ISETP.NE.U32.AND P0, PT, RZ, UR4, PT ;  /* 0x00000004ff007c0c */ /* 0x000fc8000bf05070 */
[----:B------:R-:W-:-:S13]  /*1570*/  ISETP.NE.AND.EX P0, PT, RZ, UR5, PT, P0 ;  /* 0x00000005ff007c0c */ /* 0x000fda000bf05300 */
[----:B------:R-:W-:Y:S05]  /*1580*/  @!P0 BRA `(.L_x_17) ;  /* 0x0000000000108947 */ /* 0x000fea0003800000 */
[----:B------:R-:W1:Y:S02]  /*1590*/  LDC.64 R4, c[0x0][0x588] ;  /* 0x00016200ff047b82 */ /* 0x000e640000000a00 */
[----:B-1----:R1:W5:Y:S01]  /*15a0*/  LDG.E R91, desc[UR42][R4.64] ;  /* 0x0000002a045b7981 */ /* 0x002362000c1e1900 */
[----:B------:R-:W-:Y:S01]  /*15b0*/  IMAD.MOV.U32 R90, RZ, RZ, 0x1 ;  /* 0x00000001ff5a7424 */ /* 0x000fe200078e00ff */
[----:B------:R-:W-:Y:S06]  /*15c0*/  BRA `(.L_x_16) ;  /* 0x00000000000c7947 */ /* 0x000fec0003800000 */
.L_x_17:
[----:B------:R-:W-:Y:S01]  /*15d0*/  ULDC UR4, c[0x0][0x580] ;  /* 0x0001600000047ab9 */ /* 0x000fe20000000800 */
[----:B------:R-:W-:Y:S02]  /*15e0*/  IMAD.MOV.U32 R90, RZ, RZ, 0x1 ;  /* 0x00000001ff5a7424 */ /* 0x000fe400078e00ff */
[----:B------:R-:W-:-:S07]  /*15f0*/  IMAD.U32 R91, RZ, RZ, UR4 ;  /* 0x00000004ff5b7e24 */ /* 0x000fce000f8e00ff */
.L_x_16:
        /* <DEDUP_REMOVED lines=8> */
[----:B-1----:R-:W1:Y:S02]  /*1680*/  LDC.64 R4, c[0x0][0x5a8] ;  /* 0x00016a00ff047b82 */ /* 0x002e640000000a00 */
[----:B-1----:R2:W5:Y:S01]  /*1690*/  LDG.E R93, desc[UR42][R4.64] ;  /* 0x0000002a045d7981 */ /* 0x002562000c1e1900 */
[----:B------:R-:W-:Y:S05]  /*16a0*/  BRA `(.L_x_18) ;  /* 0x0000000000087947 */ /* 0x000fea0003800000 */
.L_x_19:
[----:B------:R-:W-:Y:S02]  /*16b0*/  ULDC UR4, c[0x0][0x5a0] ;  /* 0x0001680000047ab9 */ /* 0x000fe40000000800 */
[----:B------:R-:W-:-:S07]  /*16c0*/  IMAD.U32 R93, RZ, RZ, UR4 ;  /* 0x00000004ff5d7e24 */ /* 0x000fce000f8e00ff */
.L_x_18:
[----:B------:R-:W-:-:S13]  /*16d0*/  LOP3.LUT P0, RZ, R3, 0xff, RZ, 0xc0, !PT ;  /* 0x000000ff03ff7812 */ /* 0x000fda000780c0ff */
[----:B------:R-:W-:Y:S05]  /*16e0*/  @!P0 EXIT ;  /* 0x000000000000894d */ /* 0x000fea0003800000 */
[----:B------:R-:W-:Y:S01]  /*16f0*/  ULDC UR4, c[0x0][0x28c] ;  /* 0x0000a30000047ab9 */ /* 0x000fe20000000800 */
[----:B------:R-:W-:Y:S01]  /*1700*/  LOP3.LUT R92, R0, 0x1, RZ, 0xfc, !PT ;  /* 0x00000001005c7812 */ /* 0x000fe200078efcff */
[----:B------:R-:W-:Y:S01]  /*1710*/  UIADD3 UR4, UR4, 0x3f, URZ ;  /* 0x0000003f04047890 */ /* 0x000fe2000fffe03f */
[----:B------:R-:W-:Y:S01]  /*1720*/  LOP3.LUT R164, R19, 0x1, RZ, 0xfc, !PT ;  /* 0x0000000113a47812 */ /* 0x000fe200078efcff */
[----:B-----5:R-:W-:Y:S01]  /*1730*/  IMAD.MOV.U32 R96, RZ, RZ, R91 ;  /* 0x000000ffff607224 */ /* 0x020fe200078e005b */
[C---:B------:R-:W-:Y:S01]  /*1740*/  PRMT R95, R90.reuse, 0x7610, R95 ;  /* 0x000076105a5f7816 */ /* 0x040fe2000000005f */
[----:B------:R-:W-:Y:S01]  /*1750*/  USHF.R.S32.HI UR5, URZ, 0x1f, UR4 ;  /* 0x0000001f3f057899 */ /* 0x000fe20008011404 */
[----:B------:R-:W-:Y:S01]  /*1760*/  PRMT R94, R90, 0x7610, R94 ;  /* 0x000076105a5e7816 */ /* 0x000fe2000000005e */
[----:B------:R-:W-:Y:S01]  /*1770*/  IMAD.MOV.U32 R97, RZ, RZ, RZ ;  /* 0x000000ffff617224 */ /* 0x000fe200078e00ff */
[----:B------:R-:W-:Y:S01]  /*1780*/  MOV R147, R91 ;  /* 0x0000005b00937202 */ /* 0x000fe20000000f00 */
[----:B------:R-:W-:Y:S01]  /*1790*/  ULEA.HI UR5, UR5, UR4, URZ, 0x6 ;  /* 0x0000000405057291 */ /* 0x000fe2000f8f303f */
[----:B------:R-:W-:Y:S01]  /*17a0*/  IMAD.MOV.U32 R98, RZ, RZ, RZ ;  /* 0x000000ffff627224 */ /* 0x000fe200078e00ff */
[----:B------:R-:W-:Y:S01]  /*17b0*/  ULDC.64 UR48, c[0x0][0x198] ;  /* 0x0000660000307ab9 */ /* 0x000fe20000000a00 */
[----:B------:R-:W-:Y:S01]  /*17c0*/  UMOV UR39, URZ ;  /* 0x0000003f00277c82 */ /* 0x000fe20008000000 */
[----:B------:R-:W-:Y:S01]  /*17d0*/  USHF.R.S32.HI UR50, URZ, 0x6, UR5 ;  /* 0x000000063f327899 */ /* 0x000fe20008011405 */
[----:B------:R-:W-:-:S11]  /*17e0*/  UMOV UR4, URZ ;  /* 0x0000003f00047c82 */ /* 0x000fd60008000000 */
.L_x_101:
[----:B------:R-:W-:Y:S01]  /*17f0*/  LOP3.LUT R0, R18, 0x80, RZ, 0xc0, !PT ;  /* 0x0000008012007812 */ /* 0x000fe200078ec0ff */
[----:B------:R-:W3:Y:S01]  /*1800*/  S2UR UR9, SR_CgaCtaId ;  /* 0x00000000000979c3 */ /* 0x000ee20000008800 */
[----:B------:R-:W-:Y:S01]  /*1810*/  UMOV UR51, 0x400 ;  /* 0x0000040000337882 */ /* 0x000fe20000000000 */
[----:B------:R-:W-:Y:S01]  /*1820*/  UMOV UR5, URZ ;  /* 0x0000003f00057c82 */ /* 0x000fe20008000000 */
[----:B------:R-:W-:Y:S01]  /*1830*/  SHF.R.U32.HI R0, RZ, 0x7, R0 ;  /* 0x00000007ff007819 */ /* 0x000fe20000011600 */
[----:B------:R-:W-:Y:S01]  /*1840*/  UMOV UR6, URZ ;  /* 0x0000003f00067c82 */ /* 0x000fe20008000000 */
[----:B------:R-:W-:Y:S01]  /*1850*/  UMOV UR13, UR4 ;  /* 0x00000004000d7c82 */ /* 0x000fe20008000000 */
[----:B------:R-:W-:Y:S01]  /*1860*/  CS2R R100, SRZ ;  /* 0x0000000000647805 */ /* 0x000fe2000001ff00 */
[----:B------:R-:W-:Y:S01]  /*1870*/  IMAD.MOV.U32 R99, RZ, RZ, RZ ;  /* 0x000000ffff637224 */ /* 0x000fe200078e00ff */
[----:B------:R-:W4:Y:S01]  /*1880*/  LDC R3, c[0x0][0x28c] ;  /* 0x0000a300ff037b82 */ /* 0x000f220000000800 */
[----:B------:R-:W5:Y:S01]  /*1890*/  SHFL.IDX PT, R0, R0, RZ, 0x1f ;  /* 0x00001fff00007589 */ /* 0x000f6200000e0000 */
[----:B------:R-:W-:-:S02]  /*18a0*/  CS2R R102, SRZ ;  /* 0x0000000000667805 */ /* 0x000fc4000001ff00 */
[----:B------:R-:W-:Y:S02]  /*18b0*/  CS2R R104, SRZ ;  /* 0x0000000000687805 */ /* 0x000fe4000001ff00 */
[----:B------:R-:W-:Y:S02]  /*18c0*/  CS2R R106, SRZ ;  /* 0x00000000006a7805 */ /* 0x000fe4000001ff00 */
[----:B------:R-:W-:Y:S02]  /*18d0*/  CS2R R108, SRZ ;  /* 0x00000000006c7805 */ /* 0x000fe4000001ff00 */
[----:B------:R-:W-:Y:S02]  /*18e0*/  CS2R R110, SRZ ;  /* 0x00000000006e7805 */ /* 0x000fe4000001ff00 */
[----:B------:R-:W-:Y:S02]  /*18f0*/  CS2R R112, SRZ ;  /* 0x0000000000707805 */ /* 0x000fe4000001ff00 */
[----:B------:R-:W-:-:S02]  /*1900*/  CS2R R114, SRZ ;  /* 0x0000000000727805 */ /* 0x000fc4000001ff00 */
[----:B------:R-:W-:Y:S02]  /*1910*/  CS2R R116, SRZ ;  /* 0x0000000000747805 */ /* 0x000fe4000001ff00 */
[----:B------:R-:W-:Y:S02]  /*1920*/  CS2R R118, SRZ ;  /* 0x0000000000767805 */ /* 0x000fe4000001ff00 */
[----:B------:R-:W-:Y:S02]  /*1930*/  CS2R R120, SRZ ;  /* 0x0000000000787805 */ /* 0x000fe4000001ff00 */
[----:B------:R-:W-:Y:S02]  /*1940*/  CS2R R122, SRZ ;  /* 0x00000000007a7805 */ /* 0x000fe4000001ff00 */
[----:B------:R-:W-:Y:S02]  /*1950*/  CS2R R124, SRZ ;  /* 0x00000000007c7805 */ /* 0x000fe4000001ff00 */
[----:B------:R-:W-:-:S02]  /*1960*/  CS2R R126, SRZ ;  /* 0x00000000007e7805 */ /* 0x000fc4000001ff00 */
[----:B------:R-:W-:Y:S01]  /*1970*/  CS2R R128, SRZ ;  /* 0x0000000000807805 */ /* 0x000fe2000001ff00 */
[----:B---3--:R-:W-:Y:S01]  /*1980*/  ULEA UR51, UR9, UR51, 0x18 ;  /* 0x0000003309337291 */ /* 0x008fe2000f8ec03f */
[----:B------:R-:W-:Y:S02]  /*1990*/  CS2R R130, SRZ ;  /* 0x0000000000827805 */ /* 0x000fe4000001ff00 */
[----:B------:R-:W-:Y:S02]  /*19a0*/  CS2R R132, SRZ ;  /* 0x0000000000847805 */ /* 0x000fe4000001ff00 */
[----:B------:R-:W-:Y:S02]  /*19b0*/  CS2R R134, SRZ ;  /* 0x0000000000867805 */ /* 0x000fe4000001ff00 */
[----:B------:R-:W-:Y:S02]  /*19c0*/  CS2R R136, SRZ ;  /* 0x0000000000887805 */ /* 0x000fe4000001ff00 */
[----:B------:R-:W-:-:S02]  /*19d0*/  CS2R R138, SRZ ;  /* 0x00000000008a7805 */ /* 0x000fc4000001ff00 */
[----:B------:R-:W-:Y:S02]  /*19e0*/  CS2R R140, SRZ ;  /* 0x00000000008c7805 */ /* 0x000fe4000001ff00 */
[----:B------:R-:W-:Y:S02]  /*19f0*/  CS2R R142, SRZ ;  /* 0x00000000008e7805 */ /* 0x000fe4000001ff00 */
[----:B----4-:R-:W-:Y:S02]  /*1a00*/  ISETP.GE.AND P0, PT, R3, 0x1, PT ;  /* 0x000000010300780c */ /* 0x010fe40003f06270 */
[----:B------:R-:W-:Y:S02]  /*1a10*/  CS2R R144, SRZ ;  /* 0x0000000000907805 */ /* 0x000fe4000001ff00 */
[----:B-----5:R-:W-:Y:S01]  /*1a20*/  R2UR UR7, R0 ;  /* 0x00000000000772ca */ /* 0x020fe200000e0000 */
[----:B------:R-:W-:Y:S01]  /*1a30*/  IMAD.MOV.U32 R146, RZ, RZ, RZ ;  /* 0x000000ffff927224 */ /* 0x000fe200078e00ff */
        /* <DEDUP_REMOVED lines=8> */
[----:B------:R-:W-:Y:S01]  /*1ac0*/  IMAD.U32 R6, RZ, RZ, UR39 ;  /* 0x00000027ff067e24 */ /* 0x000fe2000f8e00ff */
[----:B------:R-:W-:Y:S02]  /*1ad0*/  CS2R R24, SRZ ;  /* 0x0000000000187805 */ /* 0x000fe4000001ff00 */
[----:B------:R-:W-:Y:S01]  /*1ae0*/  CS2R R26, SRZ ;  /* 0x00000000001a7805 */ /* 0x000fe2000001ff00 */
[----:B------:R-:W-:Y:S01]  /*1af0*/  ULEA.HI UR8, UR7, UR7, URZ, 0x1 ;  /* 0x0000000707087291 */ /* 0x000fe2000f8f083f */
[----:B------:R-:W-:Y:S02]  /*1b00*/  CS2R R28, SRZ ;  /* 0x00000000001c7805 */ /* 0x000fe4000001ff00 */
[----:B------:R-:W-:Y:S02]  /*1b10*/  CS2R R30, SRZ ;  /* 0x00000000001e7805 */ /* 0x000fe4000001ff00 */
[----:B------:R-:W-:Y:S01]  /*1b20*/  CS2R R32, SRZ ;  /* 0x0000000000207805 */ /* 0x000fe2000001ff00 */
[----:B------:R-:W-:Y:S01]  /*1b30*/  ULOP3.LUT UR8, UR8, 0xffffe, URZ, 0xc0, !UPT ;  /* 0x000ffffe08087892 */ /* 0x000fe2000f8ec03f */
[----:B------:R-:W-:-:S02]  /*1b40*/  CS2R R34, SRZ ;  /* 0x0000000000227805 */ /* 0x000fc4000001ff00 */
[----:B------:R-:W-:Y:S02]  /*1b50*/  CS2R R36, SRZ ;  /* 0x0000000000247805 */ /* 0x000fe4000001ff00 */
[----:B------:R-:W-:Y:S01]  /*1b60*/  CS2R R38, SRZ ;  /* 0x0000000000267805 */ /* 0x000fe2000001ff00 */
[----:B------:R-:W-:Y:S01]  /*1b70*/  UIADD3 UR8, UR7, -UR8, URZ ;  /* 0x8000000807087290 */ /* 0x000fe2000fffe03f */
[----:B------:R-:W-:Y:S02]  /*1b80*/  CS2R R40, SRZ ;  /* 0x0000000000287805 */ /* 0x000fe4000001ff00 */
[----:B------:R-:W-:Y:S01]  /*1b90*/  CS2R R42, SRZ ;  /* 0x00000000002a7805 */ /* 0x000fe2000001ff00 */
[----:B------:R-:W-:Y:S01]  /*1ba0*/  UMOV UR7, URZ ;  /* 0x0000003f00077c82 */ /* 0x000fe20008000000 */
[----:B------:R-:W-:Y:S01]  /*1bb0*/  ULEA UR8, UR8, UR51, 0xc ;  /* 0x0000003308087291 */ /* 0x000fe2000f8e603f */
[----:B------:R-:W-:Y:S02]  /*1bc0*/  CS2R R44, SRZ ;  /* 0x00000000002c7805 */ /* 0x000fe4000001ff00 */
[----:B------:R-:W-:-:S02]  /*1bd0*/  CS2R R46, SRZ ;  /* 0x00000000002e7805 */ /* 0x000fc4000001ff00 */
[----:B------:R-:W-:Y:S01]  /*1be0*/  CS2R R48, SRZ ;  /* 0x0000000000307805 */ /* 0x000fe2000001ff00 */
[----:B------:R-:W-:Y:S01]  /*1bf0*/  UIADD3 UR8, UR8, 0x6300, URZ ;  /* 0x0000630008087890 */ /* 0x000fe2000fffe03f */
[----:B------:R-:W-:Y:S02]  /*1c00*/  CS2R R50, SRZ ;  /* 0x0000000000327805 */ /* 0x000fe4000001ff00 */
[----:B------:R-:W-:Y:S02]  /*1c10*/  CS2R R52, SRZ ;  /* 0x0000000000347805 */ /* 0x000fe4000001ff00 */
[----:B------:R-:W-:Y:S01]  /*1c20*/  CS2R R54, SRZ ;  /* 0x0000000000367805 */ /* 0x000fe2000001ff00 */
[----:B------:R-:W-:Y:S01]  /*1c30*/  USHF.R.U32.HI UR8, URZ, 0x4, UR8 ;  /* 0x000000043f087899 */ /* 0x000fe20008011608 */
[----:B------:R-:W-:Y:S02]  /*1c40*/  CS2R R56, SRZ ;  /* 0x0000000000387805 */ /* 0x000fe4000001ff00 */
[----:B------:R-:W-:-:S02]  /*1c50*/  CS2R R58, SRZ ;  /* 0x00000000003a7805 */ /* 0x000fc4000001ff00 */
[----:B------:R-:W-:Y:S01]  /*1c60*/  CS2R R60, SRZ ;  /* 0x00000000003c7805 */ /* 0x000fe2000001ff00 */
[----:B------:R-:W-:Y:S01]  /*1c70*/  ULOP3.LUT UR12, UR8, 0x3fff, URZ, 0xc0, !UPT ;  /* 0x00003fff080c7892 */ /* 0x000fe2000f8ec03f */
        /* <DEDUP_REMOVED lines=12> */
[----:B------:R-:W-:Y:S01]  /*1d40*/  CS2R R86, SRZ ;  /* 0x0000000000567805 */ /* 0x000fe2000001ff00 */
[----:B------:R-:W-:Y:S06]  /*1d50*/  @!P0 BRA `(.L_x_20) ;  /* 0x0000000800388947 */ /* 0x000fec0003800000 */
[----:B------:R-:W-:-:S13]  /*1d60*/  ISETP.NE.AND P1, PT, R164, 0x3, PT ;  /* 0x00000003a400780c */ /* 0x000fda0003f25270 */
[----:B------:R-:W-:Y:S05]  /*1d70*/  @!P1 BRA `(.L_x_21) ;  /* 0x0000000000049947 */ /* 0x000fea0003800000 */
[----:B------:R-:W-:Y:S01]  /*1d80*/  BPT.TRAP 0x1 ;  /* 0x000000040000795c */ /* 0x000fe20000300000 */
.L_x_21:
[----:B------:R-:W-:Y:S01]  /*1d90*/  ULEA UR5, UR4, UR51, 0x3 ;  /* 0x0000003304057291 */ /* 0x000fe2000f8e183f */
[----:B------:R-:W-:-:S05]  /*1da0*/  IMAD.U32 R0, RZ, RZ, UR39 ;  /* 0x00000027ff007e24 */ /* 0x000fca000f8e00ff */
[----:B------:R-:W-:-:S04]  /*1db0*/  SHF.L.U32 R0, R0, 0x1f, RZ ;  /* 0x0000001f00007819 */ /* 0x000fc800000006ff */
[----:B------:R3:W4:Y:S01]  /*1dc0*/  SYNCS.PHASECHK.TRANS64.TRYWAIT P0, [UR5], R0 ;  /* 0x00000000ff0075a7 */ /* 0x0007220008000145 */
[----:B------:R-:W-:Y:S05]  /*1dd0*/  @!P1 BRA `(.L_x_22) ;  /* 0x0000000000049947 */ /* 0x000fea0003800000 */
[----:B------:R-:W-:Y:S01]  /*1de0*/  BPT.TRAP 0x1 ;  /* 0x000000040000795c */ /* 0x000fe20000300000 */
.L_x_22:
[----:B----4-:R-:W-:Y:S05]  /*1df0*/  @P0 BRA `(.L_x_23) ;  /* 0x0000000000080947 */ /* 0x010fea0003800000 */
[----:B------:R-:W4:Y:S02]  /*1e00*/  SYNCS.PHASECHK.TRANS64.TRYWAIT P0, [UR5], R0 ;  /* 0x00000000ff0075a7 */ /* 0x000f240008000145 */
[----:B----4-:R-:W-:Y:S05]  /*1e10*/  @!P0 BRA `(.L_x_24) ;  /* 0x0000007800808947 */ /* 0x010fea0003800000 */
.L_x_23:
[----:B------:R-:W-:Y:S01]  /*1e20*/  UIADD3 UR5, UR51, 0x1e300, URZ ;  /* 0x0001e30033057890 */ /* 0x000fe2000fffe03f */
[----:B------:R-:W-:Y:S01]  /*1e30*/  WARPGROUP.ARRIVE ;  /* 0x00000000000079c5 */ /* 0x000fe20000000000 */
[----:B------:R-:W-:Y:S01]  /*1e40*/  ULOP3.LUT UR8, UR12, 0x10000, URZ, 0xfc, !UPT ;  /* 0x000100000c087892 */ /* 0x000fe2000f8efc3f */
[----:B------:R-:W-:Y:S01]  /*1e50*/  CS2R R100, SRZ ;  /* 0x0000000000647805 */ /* 0x000fe2000001ff00 */
[----:B------:R-:W-:Y:S01]  /*1e60*/  USHF.R.U32.HI UR5, URZ, 0x4, UR5 ;  /* 0x000000043f057899 */ /* 0x000fe20008011605 */
[----:B------:R-:W-:Y:S01]  /*1e70*/  MOV R99, RZ ;  /* 0x000000ff00637202 */ /* 0x000fe20000000f00 */
[----:B------:R-:W-:Y:S01]  /*1e80*/  ULEA UR8, UR4, UR8, 0x9 ;  /* 0x0000000804087291 */ /* 0x000fe2000f8e483f */
[----:B------:R-:W-:Y:S01]  /*1e90*/  CS2R R102, SRZ ;  /* 0x0000000000667805 */ /* 0x000fe2000001ff00 */
[----:B------:R-:W-:Y:S01]  /*1ea0*/  ULOP3.LUT UR5, UR5, 0x3fff, URZ, 0xc0, !UPT ;  /* 0x00003fff05057892 */ /* 0x000fe2000f8ec03f */
[----:B------:R-:W-:Y:S01]  /*1eb0*/  CS2R R104, SRZ ;  /* 0x0000000000687805 */ /* 0x000fe2000001ff00 */
[----:B------:R-:W-:Y:S01]  /*1ec0*/  UMOV UR9, 0x80000020 ;  /* 0x8000002000097882 */ /* 0x000fe20000000000 */
[----:B------:R-:W-:Y:S01]  /*1ed0*/  UMOV UR11, 0x80000020 ;  /* 0x80000020000b7882 */ /* 0x000fe20000000000 */
[----:B------:R-:W-:Y:S01]  /*1ee0*/  ULOP3.LUT UR5, UR5, 0x10000, URZ, 0xfc, !UPT ;  /* 0x0001000005057892 */ /* 0x000fe2000f8efc3f */
[----:B------:R-:W-:Y:S01]  /*1ef0*/  CS2R R106, SRZ ;  /* 0x00000000006a7805 */ /* 0x000fe2000001ff00 */
[----:B------:R-:W-:Y:S01]  /*1f00*/  UMOV UR6, 0x2 ;  /* 0x0000000200067882 */ /* 0x000fe20000000000 */
[----:B------:R-:W-:Y:S01]  /*1f10*/  CS2R R108, SRZ ;  /* 0x00000000006c7805 */ /* 0x000fe2000001ff00 */
[----:B------:R-:W-:Y:S01]  /*1f20*/  ULEA UR10, UR4, UR5, 0x9 ;  /* 0x00000005040a7291 */ /* 0x000fe2000f8e483f */
[----:B------:R-:W-:-:S02]  /*1f30*/  CS2R R110, SRZ ;  /* 0x00000000006e7805 */ /* 0x000fc4000001ff00 */
[----:B------:R-:W-:Y:S01]  /*1f40*/  CS2R R112, SRZ ;  /* 0x0000000000707805 */ /* 0x000fe2000001ff00 */
[----:B------:R-:W-:Y:S01]  /*1f50*/  ULDC UR5, c[0x0][0x50c] ;  /* 0x0001430000057ab9 */ /* 0x000fe20000000800 */
[----:B------:R-:W-:Y:S01]  /*1f60*/  CS2R R114, SRZ ;  /* 0x0000000000727805 */ /* 0x000fe2000001ff00 */
[----:B------:R-:W-:Y:S01]  /*1f70*/  UISETP.NE.AND UP0, UPT, UR5, 0x2, UPT ;  /* 0x000000020500788c */ /* 0x000fe2000bf05270 */
[----:B------:R-:W-:Y:S02]  /*1f80*/  CS2R R116, SRZ ;  /* 0x0000000000747805 */ /* 0x000fe4000001ff00 */
[----:B------:R-:W-:Y:S02]  /*1f90*/  CS2R R118, SRZ ;  /* 0x0000000000767805 */ /* 0x000fe4000001ff00 */
[----:B------:R-:W-:Y:S01]  /*1fa0*/  CS2R R120, SRZ ;  /* 0x0000000000787805 */ /* 0x000fe2000001ff00 */
[----:B------:R-:W-:Y:S01]  /*1fb0*/  QGMMA.64x128x32.F32.E4M3.E4M3 R24, gdesc[UR8], RZ, !UPT, gsb0 ;  /* 0x01e00000081879f3 */ /* 0x000fe2000c0008ff */
[----:B------:R-:W-:Y:S01]  /*1fc0*/  UIADD3 UR8, UR8, 0x2, URZ ;  /* 0x0000000208087890 */ /* 0x000fe2000fffe03f */
[----:B------:R-:W-:Y:S01]  /*1fd0*/  CS2R R122, SRZ ;  /* 0x00000000007a7805 */ /* 0x000fe2000001ff00 */
[----:B------:R-:W-:Y:S01]  /*1fe0*/  UIADD3 UR10, UR10, 0x2, URZ ;  /* 0x000000020a0a7890 */ /* 0x000fe2000fffe03f */
[----:B------:R-:W-:Y:S01]  /*1ff0*/  CS2R R124, SRZ ;  /* 0x00000000007c7805 */ /* 0x000fe2000001ff00 */
[----:B------:R-:W-:Y:S01]  /*2000*/  UMOV UR9, 0x80000020 ;  /* 0x8000002000097882 */ /* 0x000fe20000000000 */
[----:B------:R-:W-:Y:S01]  /*2010*/  UMOV UR11, 0x80000020 ;  /* 0x80000020000b7882 */ /* 0x000fe20000000000 */
[----:B------:R-:W-:Y:S01]  /*2020*/  USEL UR5, URZ, 0x1, UP0 ;  /* 0x000000013f057887 */ /* 0x000fe20008000000 */
[----:B------:R-:W-:-:S02]  /*2030*/  CS2R R126, SRZ ;  /* 0x00000000007e7805 */ /* 0x000fc4000001ff00 */
[----:B------:R-:W-:Y:S02]  /*2040*/  CS2R R128, SRZ ;  /* 0x0000000000807805 */ /* 0x000fe4000001ff00 */
[----:B------:R-:W-:Y:S02]  /*2050*/  CS2R R130, SRZ ;  /* 0x0000000000827805 */ /* 0x000fe4000001ff00 */
[----:B------:R-:W-:Y:S02]  /*2060*/  CS2R R132, SRZ ;  /* 0x0000000000847805 */ /* 0x000fe4000001ff00 */
[----:B------:R-:W-:Y:S02]  /*2070*/  CS2R R134, SRZ ;  /* 0x0000000000867805 */ /* 0x000fe4000001ff00 */
[----:B------:R-:W-:Y:S02]  /*2080*/  ISETP.NE.AND P0, PT, RZ, UR5, PT ;  /* 0x00000005ff007c0c */ /* 0x000fe4000bf05270 */
[----:B------:R-:W-:-:S02]  /*2090*/  CS2R R136, SRZ ;  /* 0x0000000000887805 */ /* 0x000fc4000001ff00 */
[----:B------:R-:W-:Y:S02]  /*20a0*/  CS2R R138, SRZ ;  /* 0x00000000008a7805 */ /* 0x000fe4000001ff00 */
[----:B------:R-:W-:Y:S02]  /*20b0*/  CS2R R140, SRZ ;  /* 0x00000000008c7805 */ /* 0x000fe4000001ff00 */
[----:B------:R-:W-:Y:S02]  /*20c0*/  CS2R R142, SRZ ;  /* 0x00000000008e7805 */ /* 0x000fe4000001ff00 */
[----:B------:R-:W-:Y:S01]  /*20d0*/  CS2R R144, SRZ ;  /* 0x0000000000907805 */ /* 0x000fe2000001ff00 */
[----:B------:R-:W-:Y:S01]  /*20e0*/  IMAD.MOV.U32 R146, RZ, RZ, RZ ;  /* 0x000000ffff927224 */ /* 0x000fe200078e00ff */
[----:B------:R-:W-:Y:S02]  /*20f0*/  CS2R R148, SRZ ;  /* 0x0000000000947805 */ /* 0x000fe4000001ff00 */
[----:B------:R-:W-:-:S02]  /*2100*/  CS2R R150, SRZ ;  /* 0x0000000000967805 */ /* 0x000fc4000001ff00 */
[----:B------:R-:W-:Y:S02]  /*2110*/  CS2R R152, SRZ ;  /* 0x0000000000987805 */ /* 0x000fe4000001ff00 */
[----:B------:R-:W-:Y:S02]  /*2120*/  CS2R R154, SRZ ;  /* 0x00000000009a7805 */ /* 0x000fe4000001ff00 */
[----:B------:R-:W-:Y:S02]  /*2130*/  CS2R R156, SRZ ;  /* 0x00000000009c7805 */ /* 0x000fe4000001ff00 */
[----:B------:R-:W-:Y:S02]  /*2140*/  CS2R R158, SRZ ;  /* 0x00000000009e7805 */ /* 0x000fe4000001ff00 */
[----:B------:R-:W-:Y:S02]  /*2150*/  CS2R R160, SRZ ;  /* 0x0000000000a07805 */ /* 0x000fe4000001ff00 */
[----:B------:R-:W-:Y:S01]  /*2160*/  CS2R R162, SRZ ;  /* 0x0000000000a27805 */ /* 0x000fe2000001ff00 */
[----:B------:R-:W-:-:S02]  /*2170*/  WARPGROUP.DEPBAR.LE gsb0, 0x0 ;  /* 0x00008000000079c5 */ /* 0x000fc40000010000 */
[----:B------:R-:W-:-:S06]  /*2180*/  WARPGROUP.ARRIVE ;  /* 0x00000000000079c5 */ /* 0x000fcc0000000000 */
[----:B------:R-:W-:Y:S03]  /*2190*/  QGMMA.64x128x32.F32.E4M3.E4M3 R24, gdesc[UR8], R24, gsb0 ;  /* 0x01e00000081879f3 */ /* 0x000fe60008000818 */
[----:B------:R-:W-:Y:S02]  /*21a0*/  WARPGROUP.DEPBAR.LE gsb0, 0x0 ;  /* 0x00008000000079c5 */ /* 0x000fe40000010000 */
[----:B------:R-:W-:Y:S05]  /*21b0*/  @!P0 BRA `(.L_x_25) ;  /* 0x0000000400048947 */ /* 0x000fea0003800000 */
[----:B------:R-:W-:Y:S01]  /*21c0*/  FADD R163, RZ, R24 ;  /* 0x00000018ffa37221 */ /* 0x000fe20000000000 */
[----:B------:R-:W-:-:S01]  /*21d0*/  FADD R162, RZ, R25 ;  /* 0x00000019ffa27221 */ /* 0x000fc20000000000 */
        /* <DEDUP_REMOVED lines=62> */
[----:B------:R-:W-:-:S06]  /*25c0*/  UMOV UR6, URZ ;  /* 0x0000003f00067c82 */ /* 0x000fcc0008000000 */
.L_x_25:
[----:B------:R-:W-:-:S04]  /*25d0*/  UIADD3 UR13, UR4, 0x1, URZ ;  /* 0x00000001040d7890 */ /* 0x000fc8000fffe03f */
[----:B------:R-:W-:-:S04]  /*25e0*/  UISETP.NE.AND UP0, UPT, UR13, 0xc, UPT ;  /* 0x0000000c0d00788c */ /* 0x000fc8000bf05270 */
[----:B------:R-:W-:Y:S02]  /*25f0*/  USEL UR7, URZ, 0x1, UP0 ;  /* 0x000000013f077887 */ /* 0x000fe40008000000 */
[----:B------:R-:W-:Y:S02]  /*2600*/  USEL UR13, UR13, URZ, UP0 ;  /* 0x0000003f0d0d7287 */ /* 0x000fe40008000000 */
[----:B------:R-:W-:-:S06]  /*2610*/  ULOP3.LUT UR7, UR39, UR7, URZ, 0x3c, !UPT ;  /* 0x0000000727077292 */ /* 0x000fcc000f8e3c3f */
[----:B------:R-:W-:Y:S01]  /*2620*/  IMAD.U32 R6, RZ, RZ, UR7 ;  /* 0x00000007ff067e24 */ /* 0x000fe2000f8e00ff */
[----:B------:R-:W-:-:S06]  /*2630*/  UMOV UR7, 0x1 ;  /* 0x0000000100077882 */ /* 0x000fcc0000000000 */
.L_x_20:
[----:B------:R-:W-:-:S04]  /*2640*/  UISETP.LT.AND UP0, UPT, UR50, 0x1, UPT ;  /* 0x000000013200788c */ /* 0x000fc8000bf01270 */
[----:B------:R-:W-:-:S04]  /*2650*/  USEL UR8, UR50, 0x1, UP0 ;  /* 0x0000000132087887 */ /* 0x000fc80008000000 */
[----:B------:R-:W-:-:S04]  /*2660*/  UIADD3 UR8, UR50, -UR8, URZ ;  /* 0x8000000832087290 */ /* 0x000fc8000fffe03f */
[----:B------:R-:W-:-:S06]  /*2670*/  UISETP.GE.AND UP0, UPT, UR8, 0x1, UPT ;  /* 0x000000010800788c */ /* 0x000fcc000bf06270 */
[----:B------:R-:W-:-:S13]  /*2680*/  PLOP3.LUT P0, PT, PT, PT, UP0, 0x80, 0x0 ;  /* 0x000000000000781c */ /* 0x000fda0003f0f008 */
[----:B------:R-:W-:Y:S05]  /*2690*/  @!P0 BRA `(.L_x_26) ;  /* 0x0000000800008947 */ /* 0x000fea0003800000 */
[----:B---34-:R-:W-:Y:S01]  /*26a0*/  IMAD.U32 R0, RZ, RZ, UR8 ;  /* 0x00000008ff007e24 */ /* 0x018fe2000f8e00ff */
[----:B------:R-:W-:Y:S01]  /*26b0*/  ULDC UR14, c[0x0][0x50c] ;  /* 0x00014300000e7ab9 */ /* 0x000fe20000000800 */
[----:B------:R-:W-:-:S07]  /*26c0*/  IMAD.U32 R3, RZ, RZ, UR4 ;  /* 0x00000004ff037e24 */ /* 0x000fce000f8e00ff */
.L_x_34:
[----:B------:R-:W-:-:S13]  /*26d0*/  ISETP.NE.AND P1, PT, R164, 0x3, PT ;  /* 0x00000003a400780c */ /* 0x000fda0003f25270 */
[----:B------:R-:W-:Y:S05]  /*26e0*/  @!P1 BRA `(.L_x_27) ;  /* 0x0000000000049947 */ /* 0x000fea0003800000 */
[----:B------:R-:W-:Y:S01]  /*26f0*/  BPT.TRAP 0x1 ;  /* 0x000000040000795c */ /* 0x000fe20000300000 */
.L_x_27:
[----:B------:R-:W-:Y:S01]  /*2700*/  ULEA UR8, UR13, UR51, 0x3 ;  /* 0x000000330d087291 */ /* 0x000fe2000f8e183f */
[----:B-12---:R-:W-:-:S08]  /*2710*/  SHF.L.U32 R4, R6, 0x1f, RZ ;  /* 0x0000001f06047819 */ /* 0x006fd000000006ff */
[----:B------:R1:W2:Y:S01]  /*2720*/  SYNCS.PHASECHK.TRANS64.TRYWAIT P0, [UR8], R4 ;  /* 0x00000004ff0075a7 */ /* 0x0002a20008000148 */
[----:B------:R-:W-:Y:S05]  /*2730*/  @!P1 BRA `(.L_x_28) ;  /* 0x0000000000049947 */ /* 0x000fea0003800000 */
[----:B------:R-:W-:Y:S01]  /*2740*/  BPT.TRAP 0x1 ;  /* 0x000000040000795c */ /* 0x000fe20000300000 */
.L_x_28:
[----:B--2---:R-:W-:Y:S05]  /*2750*/  @P0 BRA `(.L_x_29) ;  /* 0x0000000000080947 */ /* 0x004fea0003800000 */
[----:B------:R-:W2:Y:S02]  /*2760*/  SYNCS.PHASECHK.TRANS64.TRYWAIT P0, [UR8], R4 ;  /* 0x00000004ff0075a7 */ /* 0x000ea40008000148 */
[----:B--2---:R-:W-:Y:S05]  /*2770*/  @!P0 BRA `(.L_x_30) ;  /* 0x0000007000408947 */ /* 0x004fea0003800000 */
.L_x_29:
[----:B------:R-:W-:Y:S01]  /*2780*/  UIADD3 UR8, UR51, 0x1e300, URZ ;  /* 0x0001e30033087890 */ /* 0x000fe2000fffe03f */
[----:B------:R-:W-:Y:S01]  /*2790*/  WARPGROUP.ARRIVE ;  /* 0x00000000000079c5 */ /* 0x000fe20000000000 */
[----:B------:R-:W-:Y:S02]  /*27a0*/  UISETP.NE.AND UP0, UPT, UR5, URZ, UPT ;  /* 0x0000003f0500728c */ /* 0x000fe4000bf05270 */
[----:B------:R-:W-:Y:S02]  /*27b0*/  USHF.R.U32.HI UR8, URZ, 0x4, UR8 ;  /* 0x000000043f087899 */ /* 0x000fe40008011608 */
[----:B------:R-:W-:Y:S02]  /*27c0*/  USEL UR7, UR7, URZ, !UP0 ;  /* 0x0000003f07077287 */ /* 0x000fe4000c000000 */
[----:B------:R-:W-:Y:S02]  /*27d0*/  ULOP3.LUT UR5, UR8, 0x3fff, URZ, 0xc0, !UPT ;  /* 0x00003fff08057892 */ /* 0x000fe4000f8ec03f */
[----:B------:R-:W-:-:S02]  /*27e0*/  ULOP3.LUT UR8, UR12, 0x10000, URZ, 0xfc, !UPT ;  /* 0x000100000c087892 */ /* 0x000fc4000f8efc3f */
[----:B------:R-:W-:Y:S02]  /*27f0*/  ULOP3.LUT UR5, UR5, 0x10000, URZ, 0xfc, !UPT ;  /* 0x0001000005057892 */ /* 0x000fe4000f8efc3f */
[----:B------:R-:W-:Y:S02]  /*2800*/  UISETP.NE.U32.AND UP0, UPT, UR7, URZ, UPT ;  /* 0x0000003f0700728c */ /* 0x000fe4000bf05070 */
[----:B------:R-:W-:Y:S02]  /*2810*/  ULEA UR8, UR13, UR8, 0x9 ;  /* 0x000000080d087291 */ /* 0x000fe4000f8e483f */
[----:B------:R-:W-:Y:S01]  /*2820*/  ULEA UR10, UR13, UR5, 0x9 ;  /* 0x000000050d0a7291 */ /* 0x000fe2000f8e483f */
[----:B------:R-:W-:Y:S01]  /*2830*/  UMOV UR9, 0x80000020 ;  /* 0x8000002000097882 */ /* 0x000fe20000000000 */
[----:B------:R-:W-:Y:S01]  /*2840*/  UMOV UR11, 0x80000020 ;  /* 0x80000020000b7882 */ /* 0x000fe20000000000 */
[----:B------:R-:W-:-:S06]  /*2850*/  UIADD3 UR6, UR6, 0x2, URZ ;  /* 0x0000000206067890 */ /* 0x000fcc000fffe03f */
[----:B------:R-:W-:Y:S01]  /*2860*/  QGMMA.64x128x32.F32.E4M3.E4M3 R24, gdesc[UR8], R24, UP0, gsb0 ;  /* 0x01e00000081879f3 */ /* 0x000fe2000b800818 */
[----:B------:R-:W-:Y:S02]  /*2870*/  UIADD3 UR8, UR8, 0x2, URZ ;  /* 0x0000000208087890 */ /* 0x000fe4000fffe03f */
[----:B------:R-:W-:Y:S01]  /*2880*/  UIADD3 UR10, UR10, 0x2, URZ ;  /* 0x000000020a0a7890 */ /* 0x000fe2000fffe03f */
[----:B------:R-:W-:Y:S01]  /*2890*/  UMOV UR9, 0x80000020 ;  /* 0x8000002000097882 */ /* 0x000fe20000000000 */
[----:B------:R-:W-:Y:S01]  /*28a0*/  UMOV UR11, 0x80000020 ;  /* 0x80000020000b7882 */ /* 0x000fe20000000000 */
[----:B------:R-:W-:-:S04]  /*28b0*/  UISETP.NE.AND UP0, UPT, UR6, UR14, UPT ;  /* 0x0000000e0600728c */ /* 0x000fc8000bf05270 */
[----:B------:R-:W-:-:S06]  /*28c0*/  USEL UR5, URZ, 0x1, UP0 ;  /* 0x000000013f057887 */ /* 0x000fcc0008000000 */
[----:B------:R-:W-:Y:S01]  /*28d0*/  ISETP.NE.AND P0, PT, RZ, UR5, PT ;  /* 0x00000005ff007c0c */ /* 0x000fe2000bf05270 */
[----:B------:R-:W-:Y:S02]  /*28e0*/  WARPGROUP.DEPBAR.LE gsb0, 0x0 ;  /* 0x00008000000079c5 */ /* 0x000fe40000010000 */
[----:B------:R-:W-:-:S06]  /*28f0*/  WARPGROUP.ARRIVE ;  /* 0x00000000000079c5 */ /* 0x000fcc0000000000 */
[----:B------:R-:W-:Y:S03]  /*2900*/  QGMMA.64x128x32.F32.E4M3.E4M3 R24, gdesc[UR8], R24, gsb0 ;  /* 0x01e00000081879f3 */ /* 0x000fe60008000818 */
[----:B------:R-:W-:Y:S02]  /*2910*/  WARPGROUP.DEPBAR.LE gsb0, 0x0 ;  /* 0x00008000000079c5 */ /* 0x000fe40000010000 */
[----:B------:R-:W-:Y:S05]  /*2920*/  @!P0 BRA `(.L_x_31) ;  /* 0x0000000400048947 */ /* 0x000fea0003800000 */
[----:B------:R-:W-:Y:S01]  /*2930*/  FADD R163, R24, R163 ;  /* 0x000000a318a37221 */ /* 0x000fe20000000000 */
[----:B------:R-:W-:-:S01]  /*2940*/  FADD R162, R25, R162 ;  /* 0x000000a219a27221 */ /* 0x000fc20000000000 */
        /* <DEDUP_REMOVED lines=62> */
[----:B------:R-:W-:-:S06]  /*2d30*/  UMOV UR6, URZ ;  /* 0x0000003f00067c82 */ /* 0x000fcc0008000000 */
.L_x_31:
[----:B------:R-:W-:Y:S05]  /*2d40*/  @!P1 BRA `(.L_x_32) ;  /* 0x0000000000049947 */ /* 0x000fea0003800000 */
[----:B------:R-:W-:Y:S01]  /*2d50*/  BPT.TRAP 0x1 ;  /* 0x000000040000795c */ /* 0x000fe20000300000 */
.L_x_32:
[----:B------:R-:W-:-:S13]  /*2d60*/  ISETP.NE.AND P0, PT, R22, RZ, PT ;  /* 0x000000ff1600720c */ /* 0x000fda0003f05270 */
[----:B-12---:R-:W-:-:S05]  /*2d70*/  @P0 LEA R4, R3, UR51, 0x3 ;  /* 0x0000003303040c11 */ /* 0x006fca000f8e18ff */
[----:B------:R-:W-:-:S05]  /*2d80*/  @P0 VIADD R4, R4, 0x60 ;  /* 0x0000006004040836 */ /* 0x000fca0000000000 */
[----:B------:R-:W-:-:S04]  /*2d90*/  @P0 PRMT R4, R23, 0x654, R4 ;  /* 0x0000065417040816 */ /* 0x000fc80000000004 */
[----:B------:R1:W-:Y:S01]  /*2da0*/  @P0 SYNCS.ARRIVE.TRANS64.RED.A1T0 RZ, [R4+URZ], RZ ;  /* 0x000000ff04ff09a7 */ /* 0x0003e2000810043f */
[----:B------:R-:W-:-:S13]  /*2db0*/  ISETP.GT.U32.AND P0, PT, R19, 0x1, PT ;  /* 0x000000011300780c */ /* 0x000fda0003f04070 */
[----:B-1----:R-:W-:Y:S05]  /*2dc0*/  @P0 BRA `(.L_x_33) ;  /* 0x0000000000040947 */ /* 0x002fea0003800000 */
[----:B------:R-:W-:Y:S01]  /*2dd0*/  BPT.TRAP 0x1 ;  /* 0x000000040000795c */ /* 0x000fe20000300000 */
.L_x_33:
[----:B------:R-:W-:Y:S01]  /*2de0*/  UIADD3 UR13, UR13, 0x1, URZ ;  /* 0x000000010d0d7890 */ /* 0x000fe2000fffe03f */
[C---:B------:R-:W-:Y:S01]  /*2df0*/  ISETP.GT.AND P1, PT, R0.reuse, 0x1, PT ;  /* 0x000000010000780c */ /* 0x040fe20003f24270 */
[----:B------:R-:W-:Y:S01]  /*2e00*/  VIADD R3, R3, 0x1 ;  /* 0x0000000103037836 */ /* 0x000fe20000000000 */
[----:B------:R-:W-:Y:S01]  /*2e10*/  IADD3 R0, R0, -0x1, RZ ;  /* 0xffffffff00007810 */ /* 0x000fe20007ffe0ff */
[----:B------:R-:W-:-:S03]  /*2e20*/  UISETP.NE.AND UP0, UPT, UR13, 0xc, UPT ;  /* 0x0000000c0d00788c */ /* 0x000fc6000bf05270 */
[C---:B------:R-:W-:Y:S01]  /*2e30*/  ISETP.NE.AND P0, PT, R3.reuse, 0xc, PT ;  /* 0x0000000c0300780c */ /* 0x040fe20003f05270 */
[----:B------:R-:W-:Y:S02]  /*2e40*/  USEL UR7, URZ, 0x1, UP0 ;  /* 0x000000013f077887 */ /* 0x000fe40008000000 */
[----:B------:R-:W-:Y:S01]  /*2e50*/  USEL UR13, UR13, URZ, UP0 ;  /* 0x0000003f0d0d7287 */ /* 0x000fe20008000000 */
[----:B------:R-:W-:-:S03]  /*2e60*/  SEL R3, R3, RZ, P0 ;  /* 0x000000ff03037207 */ /* 0x000fc60000000000 */
[----:B------:R-:W-:Y:S01]  /*2e70*/  LOP3.LUT R6, R6, UR7, RZ, 0x3c, !PT ;  /* 0x0000000706067c12 */ /* 0x000fe2000f8e3cff */
[----:B------:R-:W-:Y:S01]  /*2e80*/  UMOV UR7, 0x1 ;  /* 0x0000000100077882 */ /* 0x000fe20000000000 */
[----:B------:R-:W-:Y:S06]  /*2e90*/  @P1 BRA `(.L_x_34) ;  /* 0xfffffff8000c1947 */ /* 0x000fec000383ffff */
.L_x_26:
[----:B------:R-:W-:Y:S01]  /*2ea0*/  UISETP.NE.AND UP0, UPT, UR6, URZ, UPT ;  /* 0x0000003f0600728c */ /* 0x000fe2000bf05270 */
[----:B---34-:R-:W3:Y:S03]  /*2eb0*/  LDC R0, c[0x0][0x28c] ;  /* 0x0000a300ff007b82 */ /* 0x018ee60000000800 */
[----:B------:R-:W-:-:S06]  /*2ec0*/  USEL UR5, URZ, 0x1, !UP0 ;  /* 0x000000013f057887 */ /* 0x000fcc000c000000 */
[----:B------:R-:W-:Y:S02]  /*2ed0*/  ISETP.NE.AND P0, PT, RZ, UR5, PT ;  /* 0x00000005ff007c0c */ /* 0x000fe4000bf05270 */
[----:B---3--:R-:W-:-:S11]  /*2ee0*/  ISETP.GE.AND P1, PT, R0, 0x1, PT ;  /* 0x000000010000780c */ /* 0x008fd60003f26270 */
[----:B------:R-:W-:Y:S05]  /*2ef0*/  @!P0 BRA `(.L_x_35) ;  /* 0x0000000400008947 */ /* 0x000fea0003800000 */
[----:B------:R-:W-:Y:S01]  /*2f00*/  FADD R163, R24, R163 ;  /* 0x000000a318a37221 */ /* 0x000fe20000000000 */
        /* <DEDUP_REMOVED lines=62> */
[----:B------:R-:W-:-:S07]  /*32f0*/  FADD R100, R100, R87 ;  /* 0x0000005764647221 */ /* 0x000fce0000000000 */
.L_x_35:
[----:B------:R-:W-:Y:S05]  /*3300*/  @!P1 BRA `(.L_x_36) ;  /* 0x0000000000549947 */ /* 0x000fea0003800000 */
[----:B------:R-:W-:-:S13]  /*3310*/  ISETP.NE.AND P0, PT, R164, 0x3, PT ;  /* 0x00000003a400780c */ /* 0x000fda0003f05270 */
[----:B------:R-:W-:Y:S05]  /*3320*/  @!P0 BRA `(.L_x_37) ;  /* 0x0000000000048947 */ /* 0x000fea0003800000 */
[----:B------:R-:W-:Y:S01]  /*3330*/  BPT.TRAP 0x1 ;  /* 0x000000040000795c */ /* 0x000fe20000300000 */
.L_x_37:
[----:B------:R-:W-:Y:S01]  /*3340*/  ISETP.NE.AND P0, PT, R22, RZ, PT ;  /* 0x000000ff1600720c */ /* 0x000fe20003f05270 */
[----:B------:R-:W-:Y:S01]  /*3350*/  BSSY B0, `(.L_x_38) ;  /* 0x000000e000007945 */ /* 0x000fe20003800000 */
[----:B------:R-:W-:-:S11]  /*3360*/  ISETP.GT.U32.AND P1, PT, R19, 0x1, PT ;  /* 0x000000011300780c */ /* 0x000fd60003f24070 */
[----:B------:R-:W-:Y:S05]  /*3370*/  @!P0 BRA `(.L_x_39) ;  /* 0x00000000002c8947 */ /* 0x000fea0003800000 */
[----:B------:R-:W-:-:S04]  /*3380*/  UISETP.LT.AND UP0, UPT, UR50, 0x1, UPT ;  /* 0x000000013200788c */ /* 0x000fc8000bf01270 */
[----:B------:R-:W-:-:S04]  /*3390*/  USEL UR5, UR50, 0x1, UP0 ;  /* 0x0000000132057887 */ /* 0x000fc80008000000 */
[----:B------:R-:W-:-:S04]  /*33a0*/  UIADD3 UR5, UR4, UR50, -UR5 ;  /* 0x0000003204057290 */ /* 0x000fc8000fffe805 */
[----:B------:R-:W-:-:S04]  /*33b0*/  UIMAD.WIDE.U32 UR6, UR5, -0x55555555, URZ ;  /* 0xaaaaaaab050678a5 */ /* 0x000fc8000f8e003f */
[----:B------:R-:W-:-:S04]  /*33c0*/  USHF.R.U32.HI UR6, URZ, 0x3, UR7 ;  /* 0x000000033f067899 */ /* 0x000fc80008011607 */
[----:B------:R-:W-:-:S04]  /*33d0*/  UIMAD UR5, UR6, -0xc, UR5 ;  /* 0xfffffff4060578a4 */ /* 0x000fc8000f8e0205 */
[----:B------:R-:W-:-:S04]  /*33e0*/  ULEA UR5, UR5, UR51, 0x3 ;  /* 0x0000003305057291 */ /* 0x000fc8000f8e183f */
[----:B------:R-:W-:-:S06]  /*33f0*/  UIADD3 UR5, UR5, 0x60, URZ ;  /* 0x0000006005057890 */ /* 0x000fcc000fffe03f */
[----:B------:R-:W-:-:S05]  /*3400*/  IMAD.U32 R0, RZ, RZ, UR5 ;  /* 0x00000005ff007e24 */ /* 0x000fca000f8e00ff */
[----:B------:R-:W-:-:S04]  /*3410*/  PRMT R0, R23, 0x654, R0 ;  /* 0x0000065417007816 */ /* 0x000fc80000000000 */
[----:B------:R3:W-:Y:S03]  /*3420*/  SYNCS.ARRIVE.TRANS64.RED.A1T0 RZ, [R0+URZ], RZ ;  /* 0x000000ff00ff79a7 */ /* 0x0007e6000810043f */
.L_x_39:
[----:B------:R-:W-:Y:S05]  /*3430*/  BSYNC B0 ;  /* 0x0000000000007941 */ /* 0x000fea0003800000 */
.L_x_38:
[----:B------:R-:W-:Y:S05]  /*3440*/  @P1 BRA `(.L_x_36) ;  /* 0x0000000000041947 */ /* 0x000fea0003800000 */
[----:B------:R-:W-:Y:S01]  /*3450*/  BPT.TRAP 0x1 ;  /* 0x000000040000795c */ /* 0x000fe20000300000 */
.L_x_36:
[----:B------:R-:W-:Y:S01]  /*3460*/  UIADD3 UR6, UR51, 0x200, URZ ;  /* 0x0000020033067890 */ /* 0x000fe2000fffe03f */
[----:B------:R-:W-:Y:S01]  /*3470*/  R2UR UR46, R89 ;  /* 0x00000000592e72ca */ /* 0x000fe200000e0000 */
[----:B------:R-:W-:Y:S01]  /*3480*/  UIADD3 UR52, UR50, UR4, URZ ;  /* 0x0000000432347290 */ /* 0x000fe2000fffe03f */
[----:B------:R-:W-:Y:S01]  /*3490*/  R2UR UR45, R88 ;  /* 0x00000000582d72ca */ /* 0x000fe200000e0000 */
[----:B------:R-:W-:Y:S02]  /*34a0*/  UISETP.GE.U32.AND UP1, UPT, UR50, 0xc, UPT ;  /* 0x0000000c3200788c */ /* 0x000fe4000bf26070 */
[----:B------:R-:W-:Y:S02]  /*34b0*/  ULOP3.LUT UP2, URZ, UR6, 0x9f, URZ, 0xc0, !UPT ;  /* 0x0000009f063f7892 */ /* 0x000fe4000f84c03f */
[----:B------:R-:W-:-:S04]  /*34c0*/  UISETP.GT.U32.AND UP0, UPT, UR52, 0xb, UPT ;  /* 0x0000000b3400788c */ /* 0x000fc8000bf04070 */
[----:B------:R-:W-:Y:S01]  /*34d0*/  UISETP.LT.U32.AND UP0, UPT, UR50, 0xc, UP0 ;  /* 0x0000000c3200788c */ /* 0x000fe20008701070 */
[----:B------:R-:W-:Y:S01]  /*34e0*/  PLOP3.LUT P0, PT, PT, PT, UP2, 0x80, 0x0 ;  /* 0x000000000000781c */ /* 0x000fe20003f0f028 */
[----:B------:R-:W-:Y:S02]  /*34f0*/  USHF.L.U32 UR46, UR46, 0x7, URZ ;  /* 0x000000072e2e7899 */ /* 0x000fe4000800063f */
[----:B------:R-:W-:Y:S02]  /*3500*/  @UP1 UIMAD.WIDE.U32 UR4, UR52, -0x55555555, URZ ;  /* 0xaaaaaaab340418a5 */ /* 0x000fe4000f8e003f */
[----:B------:R-:W-:Y:S02]  /*3510*/  USEL UR6, URZ, 0x1, !UP0 ;  /* 0x000000013f067887 */ /* 0x000fe4000c000000 */
[----:B------:R-:W-:Y:S02]  /*3520*/  @UP1 USHF.R.U32.HI UR4, URZ, 0x3, UR5 ;  /* 0x000000033f041899 */ /* 0x000fe40008011605 */
[----:B------:R-:W-:-:S02]  /*3530*/  ULOP3.LUT UR39, UR39, UR6, URZ, 0x3c, !UPT ;  /* 0x0000000627277292 */ /* 0x000fc4000f8e3c3f */
[----:B------:R-:W-:Y:S02]  /*3540*/  USHF.L.U32 UR45, UR45, 0x7, URZ ;  /* 0x000000072d2d7899 */ /* 0x000fe4000800063f */
[----:B------:R-:W-:Y:S01]  /*3550*/  @UP1 ULOP3.LUT UR39, UR39, 0x1, UR4, 0x78, !UPT ;  /* 0x0000000127271892 */ /* 0x000fe2000f8e7804 */
[----:B------:R-:W-:Y:S11]  /*3560*/  @!P0 BRA `(.L_x_40) ;  /* 0x0000000000408947 */ /* 0x000ff60003800000 */
[----:B---3--:R-:W-:Y:S01]  /*3570*/  MOV R0, 0x0 ;  /* 0x0000000000007802 */ /* 0x008fe20000000f00 */
[----:B------:R-:W-:Y:S01]  /*3580*/  ULDC.64 UR4, c[0x4][0x70] ;  /* 0x01001c0000047ab9 */ /* 0x000fe20000000a00 */
[----:B------:R-:W-:Y:S01]  /*3590*/  ULDC.64 UR6, c[0x4][0x8] ;  /* 0x0100020000067ab9 */ /* 0x000fe20000000a00 */
[----:B-12---:R-:W-:Y:S01]  /*35a0*/  IMAD.U32 R4, RZ, RZ, UR4 ;  /* 0x00000004ff047e24 */ /* 0x006fe2000f8e00ff */
[----:B------:R1:W2:Y:S01]  /*35b0*/  LDC.64 R14, c[0x4][R0] ;  /* 0x01000000000e7b82 */ /* 0x0002a20000000a00 */
[----:B------:R-:W-:Y:S01]  /*35c0*/  IMAD.U32 R5, RZ, RZ, UR5 ;  /* 0x00000005ff057e24 */ /* 0x000fe2000f8e00ff */
[----:B------:R-:W-:Y:S01]  /*35d0*/  ULDC.64 UR4, c[0x4][0x78] ;  /* 0x01001e0000047ab9 */ /* 0x000fe20000000a00 */
[----:B------:R-:W-:Y:S01]  /*35e0*/  IMAD.U32 R10, RZ, RZ, UR6 ;  /* 0x00000006ff0a7e24 */ /* 0x000fe2000f8e00ff */
[----:B------:R-:W-:Y:S01]  /*35f0*/  MOV R11, UR7 ;  /* 0x00000007000b7c02 */ /* 0x000fe20008000f00 */
[----:B------:R-:W-:Y:S02]  /*3600*/  IMAD.U32 R6, RZ, RZ, UR4 ;  /* 0x00000004ff067e24 */ /* 0x000fe4000f8e00ff */
[----:B------:R-:W-:-:S02]  /*3610*/  IMAD.U32 R7, RZ, RZ, UR5 ;  /* 0x00000005ff077e24 */ /* 0x000fc4000f8e00ff */
[----:B------:R-:W-:Y:S02]  /*3620*/  IMAD.MOV.U32 R8, RZ, RZ, 0x70 ;  /* 0x00000070ff087424 */ /* 0x000fe400078e00ff */
[----:B------:R-:W-:Y:S02]  /*3630*/  IMAD.MOV.U32 R12, RZ, RZ, 0x1 ;  /* 0x00000001ff0c7424 */ /* 0x000fe400078e00ff */
[----:B-1----:R-:W-:-:S07]  /*3640*/  IMAD.MOV.U32 R13, RZ, RZ, RZ ;  /* 0x000000ffff0d7224 */ /* 0x002fce00078e00ff */
[----:B------:R-:W-:-:S07]  /*3650*/  LEPC R20, `(.L_x_40) ;  /* 0x000000001014794e */ /* 0x000fce0000000000 */
[----:B--2---:R-:W-:Y:S05]  /*3660*/  CALL.ABS.NOINC R14 ;  /* 0x000000000e007343 */ /* 0x004fea0003c00000 */
.L_x_40:
[----:B------:R-:W-:-:S04]  /*3670*/  UIADD3 UR4, UR51, 0x4200, URZ ;  /* 0x0000420033047890 */ /* 0x000fc8000fffe03f */
[----:B------:R-:W-:-:S06]  /*3680*/  ULOP3.LUT UP0, URZ, UR4, 0x9f, URZ, 0xc0, !UPT ;  /* 0x0000009f043f7892 */ /* 0x000fcc000f80c03f */
[----:B------:R-:W-:-:S13]  /*3690*/  PLOP3.LUT P0, PT, PT, PT, UP0, 0x80, 0x0 ;  /* 0x000000000000781c */ /* 0x000fda0003f0f008 */
[----:B------:R-:W-:Y:S05]  /*36a0*/  @!P0 BRA `(.L_x_41) ;  /* 0x0000000000408947 */ /* 0x000fea0003800000 */
        /* <DEDUP_REMOVED lines=16> */
.L_x_41:
[----:B------:R-:W4:Y:S01]  /*37b0*/  LDC.64 R12, c[0x0][0x590] ;  /* 0x00016400ff0c7b82 */ /* 0x000f220000000a00 */
[----:B---3--:R-:W-:Y:S01]  /*37c0*/  SHF.R.U32.HI R0, RZ, 0x2, R18 ;  /* 0x00000002ff007819 */ /* 0x008fe20000011612 */
[----:B------:R-:W-:Y:S01]  /*37d0*/  ULDC UR4, c[0x0][0x284] ;  /* 0x0000a10000047ab9 */ /* 0x000fe20000000800 */
[----:B------:R-:W-:Y:S02]  /*37e0*/  LOP3.LUT R8, R18, 0xe0, RZ, 0xc0, !PT ;  /* 0x000000e012087812 */ /* 0x000fe400078ec0ff */
[----:B------:R-:W-:Y:S02]  /*37f0*/  LOP3.LUT R9, R0, 0x7, RZ, 0xc0, !PT ;  /* 0x0000000700097812 */ /* 0x000fe400078ec0ff */
[----:B------:R-:W-:Y:S01]  /*3800*/  LOP3.LUT R3, R18, 0x3, RZ, 0xc0, !PT ;  /* 0x0000000312037812 */ /* 0x000fe200078ec0ff */
[----:B-12---:R-:W1:Y:S01]  /*3810*/  LDC R4, c[0x0][0x288] ;  /* 0x0000a200ff047b82 */ /* 0x006e620000000800 */
[----:B------:R-:W-:-:S04]  /*3820*/  SHF.R.U32.HI R0, RZ, 0x1, R8 ;  /* 0x00000001ff007819 */ /* 0x000fc80000011608 */
[----:B------:R-:W-:-:S05]  /*3830*/  IADD3 R0, -R0, UR4, -R9 ;  /* 0x0000000400007c10 */ /* 0x000fca000fffe909 */
[----:B------:R-:W-:Y:S01]  /*3840*/  IMAD R89, R89, -0x80, R0 ;  /* 0xffffff8059597824 */ /* 0x000fe200078e0200 */
[----:B----4-:R-:W-:-:S04]  /*3850*/  ISETP.NE.U32.AND P0, PT, R12, RZ, PT ;  /* 0x000000ff0c00720c */ /* 0x010fc80003f05070 */
[----:B------:R-:W-:Y:S01]  /*3860*/  ISETP.NE.AND.EX P0, PT, R13, RZ, PT, P0 ;  /* 0x000000ff0d00720c */ /* 0x000fe20003f05300 */
[----:B-1----:R-:W-:-:S04]  /*3870*/  IMAD R3, R3, -0x2, R4 ;  /* 0xfffffffe03037824 */ /* 0x002fc800078e0204 */
[----:B------:R-:W-:-:S08]  /*3880*/  IMAD R88, R88, -0x80, R3 ;  /* 0xffffff8058587824 */ /* 0x000fd000078e0203 */
[----:B------:R-:W-:Y:S05]  /*3890*/  @!P0 BRA `(.L_x_42) ;  /* 0x0000000000548947 */ /* 0x000fea0003800000 */
[----:B------:R-:W-:Y:S02]  /*38a0*/  ULDC.64 UR4, c[0x0][0x588] ;  /* 0x0001620000047ab9 */ /* 0x000fe40000000a00 */
[----:B------:R-:W-:-:S04]  /*38b0*/  ISETP.NE.U32.AND P1, PT, RZ, UR4, PT ;  /* 0x00000004ff007c0c */ /* 0x000fc8000bf25070 */
[----:B------:R-:W-:-:S13]  /*38c0*/  ISETP.NE.AND.EX P1, PT, RZ, UR5, PT, P1 ;  /* 0x00000005ff007c0c */ /* 0x000fda000bf25310 */
[----:B------:R-:W-:Y:S05]  /*38d0*/  @!P1 BRA `(.L_x_43) ;  /* 0x0000000000289947 */ /* 0x000fea0003800000 */
[----:B------:R-:W1:Y:S01]  /*38e0*/  LDC.64 R4, c[0x0][0x588] ;  /* 0x00016200ff047b82 */ /* 0x000e620000000a00 */
[----:B------:R-:W-:-:S04]  /*38f0*/  IMAD R3, R12, UR47, RZ ;  /* 0x0000002f0c037c24 */ /* 0x000fc8000f8e02ff */
[----:B-1----:R-:W-:-:S05]  /*3900*/  IMAD.WIDE R4, R3, 0x4, R4 ;  /* 0x0000000403047825 */ /* 0x002fca00078e0204 */
[----:B------:R-:W2:Y:S01]  /*3910*/  LDG.E R91, desc[UR42][R4.64] ;  /* 0x0000002a045b7981 */ /* 0x000ea2000c1e1900 */
[----:B------:R-:W-:Y:S01]  /*3920*/  IMAD.MOV.U32 R90, RZ, RZ, 0x1 ;  /* 0x00000001ff5a7424 */ /* 0x000fe200078e00ff */
[----:B------:R-:W-:Y:S01]  /*3930*/  MOV R95, 0x1 ;  /* 0x00000001005f7802 */ /* 0x000fe20000000f00 */
[----:B------:R-:W-:Y:S02]  /*3940*/  IMAD.MOV.U32 R94, RZ, RZ, 0x1 ;  /* 0x00000001ff5e7424 */ /* 0x000fe400078e00ff */
[--C-:B--2---:R-:W-:Y:S02]  /*3950*/  IMAD.MOV.U32 R96, RZ, RZ, R91.reuse ;  /* 0x000000ffff607224 */ /* 0x104fe400078e005b */
[----:B------:R-:W-:Y:S01]  /*3960*/  IMAD.MOV.U32 R147, RZ, RZ, R91 ;  /* 0x000000ffff937224 */ /* 0x000fe200078e005b */
[----:B------:R-:W-:Y:S06]  /*3970*/  BRA `(.L_x_42) ;  /* 0x00000000001c7947 */ /* 0x000fec0003800000 */
.L_x_43:
[----:B------:R-:W-:Y:S01]  /*3980*/  ULDC UR4, c[0x0][0x580] ;  /* 0x0001600000047ab9 */ /* 0x000fe20000000800 */
[----:B------:R-:W-:Y:S01]  /*3990*/  IMAD.MOV.U32 R90, RZ, RZ, 0x1 ;  /* 0x00000001ff5a7424 */ /* 0x000fe200078e00ff */
[----:B------:R-:W-:Y:S01]  /*39a0*/  MOV R91, UR4 ;  /* 0x00000004005b7c02 */ /* 0x000fe20008000f00 */
[----:B------:R-:W-:Y:S02]  /*39b0*/  IMAD.MOV.U32 R95, RZ, RZ, 0x1 ;  /* 0x00000001ff5f7424 */ /* 0x000fe400078e00ff */
[----:B------:R-:W-:Y:S02]  /*39c0*/  IMAD.MOV.U32 R94, RZ, RZ, 0x1 ;  /* 0x00000001ff5e7424 */ /* 0x000fe400078e00ff */
[----:B------:R-:W-:Y:S02]  /*39d0*/  IMAD.U32 R96, RZ, RZ, UR4 ;  /* 0x00000004ff607e24 */ /* 0x000fe4000f8e00ff */
[----:B------:R-:W-:-:S07]  /*39e0*/  IMAD.U32 R147, RZ, RZ, UR4 ;  /* 0x00000004ff937e24 */ /* 0x000fce000f8e00ff */
.L_x_42:
[----:B------:R-:W1:Y:S02]  /*39f0*/  LDC.64 R6, c[0x0][0x5b0] ;  /* 0x00016c00ff067b82 */ /* 0x000e640000000a00 */
[----:B-1----:R-:W-:-:S04]  /*3a00*/  ISETP.NE.U32.AND P1, PT, R6, RZ, PT ;  /* 0x000000ff0600720c */ /* 0x002fc80003f25070 */
[----:B------:R-:W-:-:S13]  /*3a10*/  ISETP.NE.AND.EX P1, PT, R7, RZ, PT, P1 ;  /* 0x000000ff0700720c */ /* 0x000fda0003f25310 */
        /* <DEDUP_REMOVED lines=8> */
[----:B------:R1:W5:Y:S01]  /*3aa0*/  LDG.E R93, desc[UR42][R4.64] ;  /* 0x0000002a045d7981 */ /* 0x000362000c1e1900 */
[----:B------:R-:W-:Y:S05]  /*3ab0*/  BRA `(.L_x_44) ;  /* 0x0000000000087947 */ /* 0x000fea0003800000 */
.L_x_45:
[----:B------:R-:W-:Y:S02]  /*3ac0*/  ULDC UR4, c[0x0][0x5a0] ;  /* 0x0001680000047ab9 */ /* 0x000fe40000000800 */
[----:B------:R-:W-:-:S07]  /*3ad0*/  IMAD.U32 R93, RZ, RZ, UR4 ;  /* 0x00000004ff5d7e24 */ /* 0x000fce000f8e00ff */
.L_x_44:
[----:B------:R-:W2:Y:S01]  /*3ae0*/  LDC.64 R10, c[0x0][0x5c0] ;  /* 0x00017000ff0a7b82 */ /* 0x000ea20000000a00 */
[----:B------:R-:W-:Y:S01]  /*3af0*/  ULDC.64 UR4, c[0x0][0x588] ;  /* 0x0001620000047ab9 */ /* 0x000fe20000000a00 */
[----:B------:R-:W-:Y:S01]  /*3b00*/  ISETP.EQ.U32.AND P3, PT, R12, RZ, PT ;  /* 0x000000ff0c00720c */ /* 0x000fe20003f62070 */
[----:B-1----:R-:W-:Y:S01]  /*3b10*/  IMAD.MOV.U32 R5, RZ, RZ, 0x1 ;  /* 0x00000001ff057424 */ /* 0x002fe200078e00ff */
[----:B------:R-:W-:Y:S01]  /*3b20*/  ISETP.NE.U32.AND P1, PT, RZ, UR4, PT ;  /* 0x00000004ff007c0c */ /* 0x000fe2000bf25070 */
[----:B------:R-:W-:Y:S01]  /*3b30*/  IMAD.MOV.U32 R3, RZ, RZ, 0x1 ;  /* 0x00000001ff037424 */ /* 0x000fe200078e00ff */
[----:B------:R-:W-:Y:S02]  /*3b40*/  LOP3.LUT P4, RZ, R94, 0xff, RZ, 0xc0, !PT ;  /* 0x000000ff5eff7812 */ /* 0x000fe4000788c0ff */
[----:B------:R-:W1:Y:S01]  /*3b50*/  LDC R4, c[0x0][0x5c8] ;  /* 0x00017200ff047b82 */ /* 0x000e620000000800 */
[----:B------:R-:W-:Y:S02]  /*3b60*/  ISETP.NE.AND.EX P1, PT, RZ, UR5, PT, P1 ;  /* 0x00000005ff007c0c */ /* 0x000fe4000bf25310 */
[----:B------:R-:W-:-:S02]  /*3b70*/  FSEL R0, R147, R96, !P4 ;  /* 0x0000006093007208 */ /* 0x000fc40006000000 */
[----:B------:R-:W-:Y:S02]  /*3b80*/  ISETP.EQ.OR.EX P3, PT, R13, RZ, !P1, P3 ;  /* 0x000000ff0d00720c */ /* 0x000fe40004f62730 */
[----:B------:R-:W-:Y:S02]  /*3b90*/  PLOP3.LUT P1, PT, P1, PT, PT, 0x8, 0x0 ;  /* 0x000000000000781c */ /* 0x000fe40000f2e170 */
[C---:B------:R-:W-:Y:S02]  /*3ba0*/  FSEL R96, R91.reuse, R96, !P0 ;  /* 0x000000605b607208 */ /* 0x040fe40004000000 */
[----:B------:R-:W-:Y:S02]  /*3bb0*/  FSEL R0, R91, R0, !P0 ;  /* 0x000000005b007208 */ /* 0x000fe40004000000 */
[----:B--2---:R-:W-:-:S04]  /*3bc0*/  ISETP.NE.U32.AND P2, PT, R10, RZ, PT ;  /* 0x000000ff0a00720c */ /* 0x004fc80003f45070 */
[----:B------:R-:W-:-:S04]  /*3bd0*/  ISETP.NE.AND.EX P2, PT, R11, RZ, PT, P2 ;  /* 0x000000ff0b00720c */ /* 0x000fc80003f45320 */
[----:B-1----:R-:W-:Y:S01]  /*3be0*/  FSEL R4, R4, RZ, !P2 ;  /* 0x000000ff04047208 */ /* 0x002fe20005000000 */
[----:B------:R-:W-:Y:S08]  /*3bf0*/  @!P3 BRA `(.L_x_46) ;  /* 0x000000000040b947 */ /* 0x000ff00003800000 */
[----:B------:R-:W-:Y:S04]  /*3c00*/  BSSY B0, `(.L_x_47) ;  /* 0x000000e000007945 */ /* 0x000fe80003800000 */
[----:B------:R-:W-:Y:S05]  /*3c10*/  @!P0 BRA `(.L_x_48) ;  /* 0x0000000000248947 */ /* 0x000fea0003800000 */
[----:B------:R-:W-:Y:S02]  /*3c20*/  LOP3.LUT P4, RZ, R95, 0xff, RZ, 0xc0, !PT ;  /* 0x000000ff5fff7812 */ /* 0x000fe4000788c0ff */
[----:B------:R-:W-:Y:S02]  /*3c30*/  PLOP3.LUT P3, PT, P1, PT, PT, 0x80, 0x0 ;  /* 0x000000000000781c */ /* 0x000fe40000f6f070 */
[----:B------:R-:W-:-:S09]  /*3c40*/  PRMT R94, RZ, 0x7610, R94 ;  /* 0x00007610ff5e7816 */ /* 0x000fd2000000005e */
[----:B------:R-:W-:Y:S05]  /*3c50*/  @!P4 BRA `(.L_x_49) ;  /* 0x000000000020c947 */ /* 0x000fea0003800000 */
[----:B------:R-:W-:Y:S01]  /*3c60*/  FSETP.EQ.AND P3, PT, R91, RZ, PT ;  /* 0x000000ff5b00720b */ /* 0x000fe20003f62000 */
[----:B------:R-:W-:Y:S01]  /*3c70*/  IMAD.MOV.U32 R96, RZ, RZ, R91 ;  /* 0x000000ffff607224 */ /* 0x000fe200078e005b */
[----:B------:R-:W-:Y:S02]  /*3c80*/  PRMT R94, R95, 0x7610, R94 ;  /* 0x000076105f5e7816 */ /* 0x000fe4000000005e */
[----:B------:R-:W-:Y:S01]  /*3c90*/  MOV R0, R91 ;  /* 0x0000005b00007202 */ /* 0x000fe20000000f00 */
[----:B------:R-:W-:Y:S08]  /*3ca0*/  BRA `(.L_x_49) ;  /* 0x00000000000c7947 */ /* 0x000ff00003800000 */
.L_x_48:
[----:B------:R-:W-:Y:S01]  /*3cb0*/  FSETP.EQ.AND P3, PT, R91, RZ, PT ;  /* 0x000000ff5b00720b */ /* 0x000fe20003f62000 */
[--C-:B------:R-:W-:Y:S02]  /*3cc0*/  IMAD.MOV.U32 R96, RZ, RZ, R91.reuse ;  /* 0x000000ffff607224 */ /* 0x100fe400078e005b */
[----:B------:R-:W-:-:S10]  /*3cd0*/  IMAD.MOV.U32 R0, RZ, RZ, R91 ;  /* 0x000000ffff007224 */ /* 0x000fd400078e005b */
.L_x_49:
[----:B------:R-:W-:Y:S05]  /*3ce0*/  BSYNC B0 ;  /* 0x0000000000007941 */ /* 0x000fea0003800000 */
.L_x_47:
[----:B------:R-:W-:-:S07]  /*3cf0*/  SEL R5, RZ, 0x1, P3 ;  /* 0x00000001ff057807 */ /* 0x000fce0001800000 */
.L_x_46:
[----:B------:R-:W-:Y:S04]  /*3d00*/  BSSY B0, `(.L_x_50) ;  /* 0x000000f000007945 */ /* 0x000fe80003800000 */
[----:B------:R-:W-:Y:S05]  /*3d10*/  @!P0 BRA `(.L_x_51) ;  /* 0x0000000000288947 */ /* 0x000fea0003800000 */
[----:B------:R-:W-:Y:S02]  /*3d20*/  LOP3.LUT P0, RZ, R90, 0xff, RZ, 0xc0, !PT ;  /* 0x000000ff5aff7812 */ /* 0x000fe4000780c0ff */
[----:B------:R-:W-:Y:S02]  /*3d30*/  PRMT R95, RZ, 0x7610, R95 ;  /* 0x00007610ff5f7816 */ /* 0x000fe4000000005f */
[----:B------:R-:W-:-:S09]  /*3d40*/  PRMT R94, RZ, 0x7610, R94 ;  /* 0x00007610ff5e7816 */ /* 0x000fd2000000005e */
[----:B------:R-:W-:Y:S05]  /*3d50*/  @!P0 BRA `(.L_x_52) ;  /* 0x0000000000248947 */ /* 0x000fea0003800000 */
[----:B------:R-:W-:Y:S01]  /*3d60*/  FSETP.EQ.AND P1, PT, R91, RZ, PT ;  /* 0x000000ff5b00720b */ /* 0x000fe20003f22000 */
[----:B------:R-:W-:Y:S01]  /*3d70*/  IMAD.MOV.U32 R96, RZ, RZ, R91 ;  /* 0x000000ffff607224 */ /* 0x000fe200078e005b */
[C---:B------:R-:W-:Y:S01]  /*3d80*/  PRMT R95, R90.reuse, 0x7610, R95 ;  /* 0x000076105a5f7816 */ /* 0x040fe2000000005f */
[----:B------:R-:W-:Y:S01]  /*3d90*/  IMAD.MOV.U32 R0, RZ, RZ, R91 ;  /* 0x000000ffff007224 */ /* 0x000fe200078e005b */
[----:B------:R-:W-:Y:S01]  /*3da0*/  PRMT R94, R90, 0x7610, R94 ;  /* 0x000076105a5e7816 */ /* 0x000fe2000000005e */
[----:B------:R-:W-:Y:S08]  /*3db0*/  BRA `(.L_x_52) ;  /* 0x00000000000c7947 */ /* 0x000ff00003800000 */
.L_x_51:
[----:B------:R-:W-:Y:S01]  /*3dc0*/  FSETP.EQ.AND P1, PT, R91, RZ, PT ;  /* 0x000000ff5b00720b */ /* 0x000fe20003f22000 */
[--C-:B------:R-:W-:Y:S02]  /*3dd0*/  IMAD.MOV.U32 R96, RZ, RZ, R91.reuse ;  /* 0x000000ffff607224 */ /* 0x100fe400078e005b */
[----:B------:R-:W-:-:S10]  /*3de0*/  IMAD.MOV.U32 R0, RZ, RZ, R91 ;  /* 0x000000ffff007224 */ /* 0x000fd400078e005b */
.L_x_52:
[----:B------:R-:W-:Y:S05]  /*3df0*/  BSYNC B0 ;  /* 0x0000000000007941 */ /* 0x000fea0003800000 */
.L_x_50:
[----:B------:R-:W-:Y:S01]  /*3e00*/  PRMT R5, R5, 0x9910, RZ ;  /* 0x0000991005057816 */ /* 0x000fe200000000ff */
[----:B------:R-:W-:Y:S01]  /*3e10*/  IMAD.MOV.U32 R6, RZ, RZ, R4 ;  /* 0x000000ffff067224 */ /* 0x000fe200078e0004 */
[----:B------:R-:W-:Y:S02]  /*3e20*/  MOV R7, RZ ;  /* 0x000000ff00077202 */ /* 0x000fe40000000f00 */
[----:B------:R-:W-:Y:S01]  /*3e30*/  ISETP.NE.AND P3, PT, R5, RZ, PT ;  /* 0x000000ff0500720c */ /* 0x000fe20003f65270 */
[----:B------:R-:W-:-:S12]  /*3e40*/  @!P2 BRA `(.L_x_53) ;  /* 0x000000000060a947 */ /* 0x000fd80003800000 */
[----:B------:R-:W-:Y:S01]  /*3e50*/  SHF.R.U32.HI R8, RZ, 0x5, R8 ;  /* 0x00000005ff087819 */ /* 0x000fe20000011608 */
[----:B------:R-:W1:Y:S01]  /*3e60*/  LDC.64 R12, c[0x0][0x5d0] ;  /* 0x00017400ff0c7b82 */ /* 0x000e620000000a00 */
[----:B------:R-:W-:Y:S01]  /*3e70*/  USHF.R.S32.HI UR4, URZ, 0x1f, UR47 ;  /* 0x0000001f3f047899 */ /* 0x000fe2000801142f */
[----:B------:R-:W-:Y:S02]  /*3e80*/  ISETP.GE.AND P0, PT, R88, 0x1, PT ;  /* 0x000000015800780c */ /* 0x000fe40003f06270 */
[----:B------:R-:W-:Y:S02]  /*3e90*/  IMAD.SHL.U32 R4, R8, 0x10, RZ ;  /* 0x0000001008047824 */ /* 0x000fe400078e00ff */
[C---:B------:R-:W-:Y:S02]  /*3ea0*/  ISETP.LT.OR P2, PT, R89.reuse, 0x9, !P0 ;  /* 0x000000095900780c */ /* 0x040fe40004741670 */
[----:B------:R-:W-:Y:S02]  /*3eb0*/  ISETP.LT.OR P0, PT, R89, 0x1, !P0 ;  /* 0x000000015900780c */ /* 0x000fe40004701670 */
[----:B------:R-:W-:-:S05]  /*3ec0*/  LOP3.LUT R4, R4, 0xfffffff0, R9, 0xe2, !PT ;  /* 0xfffffff004047812 */ /* 0x000fca00078ee209 */
[----:B------:R-:W-:-:S05]  /*3ed0*/  VIADD R4, R4, UR46 ;  /* 0x0000002e04047c36 */ /* 0x000fca0008000000 */
[--C-:B------:R-:W-:Y:S01]  /*3ee0*/  SHF.R.S32.HI R5, RZ, 0x1f, R4.reuse ;  /* 0x0000001fff057819 */ /* 0x100fe20000011404 */
[C---:B-1----:R-:W-:Y:S02]  /*3ef0*/  IMAD R6, R12.reuse, UR4, RZ ;  /* 0x000000040c067c24 */ /* 0x042fe4000f8e02ff */
[----:B------:R-:W-:-:S04]  /*3f00*/  IMAD.WIDE.U32 R4, R12, UR47, R4 ;  /* 0x0000002f0c047c25 */ /* 0x000fc8000f8e0004 */
[----:B------:R-:W-:Y:S01]  /*3f10*/  IMAD R6, R13, UR47, R6 ;  /* 0x0000002f0d067c24 */ /* 0x000fe2000f8e0206 */
[----:B------:R-:W-:Y:S02]  /*3f20*/  IADD3 R8, P4, R4, R10, RZ ;  /* 0x0000000a04087210 */ /* 0x000fe40007f9e0ff */
[----:B------:R-:W-:Y:S02]  /*3f30*/  PRMT R4, RZ, 0x7610, R4 ;  /* 0x00007610ff047816 */ /* 0x000fe40000000004 */
[----:B------:R-:W-:-:S05]  /*3f40*/  IADD3.X R9, R11, R5, R6, P4, !PT ;  /* 0x000000050b097210 */ /* 0x000fca00027fe406 */
[----:B------:R-:W2:Y:S04]  /*3f50*/  @!P2 LDG.E.U8 R5, desc[UR42][R8.64+0x8] ;  /* 0x0000082a0805a981 */ /* 0x000ea8000c1e1100 */
[----:B------:R-:W3:Y:S01]  /*3f60*/  @!P0 LDG.E.U8 R4, desc[UR42][R8.64] ;  /* 0x0000002a08048981 */ /* 0x000ee2000c1e1100 */
[----:B--2---:R-:W-:-:S05]  /*3f70*/  @!P2 IMAD.SHL.U32 R5, R5, 0x100, RZ ;  /* 0x000001000505a824 */ /* 0x004fca00078e00ff */
[----:B---3--:R-:W-:-:S04]  /*3f80*/  @!P2 LOP3.LUT R5, R4, R5, RZ, 0xfc, !PT ;  /* 0x000000050405a212 */ /* 0x008fc800078efcff */
[----:B------:R-:W-:-:S04]  /*3f90*/  @!P2 PRMT R4, R5, 0x7610, R4 ;  /* 0x000076100504a816 */ /* 0x000fc80000000004 */
[----:B------:R-:W-:-:S05]  /*3fa0*/  F2FP.F16.E4M3.UNPACK_B R4, R4 ;  /* 0x00000004ff04723e */ /* 0x000fca00020006ff */
[--C-:B------:R-:W-:Y:S02]  /*3fb0*/  HADD2.F32 R6, -RZ, R4.reuse.H0_H0 ;  /* 0x20000004ff067230 */ /* 0x100fe40000004100 */
[----:B------:R-:W-:-:S07]  /*3fc0*/  HADD2.F32 R4, -RZ, R4.H1_H1 ;  /* 0x30000004ff047230 */ /* 0x000fce0000004100 */
.L_x_53:
[----:B------:R-:W-:Y:S01]  /*3fd0*/  BSSY B0, `(.L_x_54) ;  /* 0x0000041000007945 */ /* 0x000fe20003800000 */
[----:B------:R-:W-:Y:S01]  /*3fe0*/  CS2R R8, SRZ ;  /* 0x0000000000087805 */ /* 0x000fe2000001ff00 */
[----:B------:R-:W-:Y:S02]  /*3ff0*/  IMAD.MOV.U32 R5, RZ, RZ, RZ ;  /* 0x000000ffff057224 */ /* 0x000fe400078e00ff */
[----:B------:R-:W-:Y:S05]  /*4000*/  @!P3 BRA `(.L_x_55) ;  /* 0x0000000000f4b947 */ /* 0x000fea0003800000 */
[----:B------:R-:W-:-:S13]  /*4010*/  ISETP.NE.AND P2, PT, R92, 0x3, PT ;  /* 0x000000035c00780c */ /* 0x000fda0003f45270 */
[----:B------:R-:W-:Y:S05]  /*4020*/  @!P2 BRA `(.L_x_56) ;  /* 0x000000000004a947 */ /* 0x000fea0003800000 */
[----:B------:R-:W-:Y:S01]  /*4030*/  BPT.TRAP 0x1 ;  /* 0x000000040000795c */ /* 0x000fe20000300000 */
.L_x_56:
[----:B------:R-:W-:Y:S01]  /*4040*/  LEA R20, R98, UR51, 0x3 ;  /* 0x0000003362147c11 */ /* 0x000fe2000f8e18ff */
[----:B------:R-:W-:Y:S01]  /*4050*/  BSSY B1, `(.L_x_57) ;  /* 0x0000006000017945 */ /* 0x000fe20003800000 */
[----:B------:R-:W-:Y:S01]  /*4060*/  SHF.L.U32 R5, R97, 0x1f, RZ ;  /* 0x0000001f61057819 */ /* 0x000fe200000006ff */
[----:B------:R-:W-:Y:S01]  /*4070*/  IMAD.MOV.U32 R7, RZ, RZ, RZ ;  /* 0x000000ffff077224 */ /* 0x000fe200078e00ff */
[----:B------:R-:W-:Y:S02]  /*4080*/  MOV R9, RZ ;  /* 0x000000ff00097202 */ /* 0x000fe40000000f00 */
[----:B------:R-:W1:Y:S02]  /*4090*/  SYNCS.PHASECHK.TRANS64.TRYWAIT P0, [R20+URZ+0xc0], R5 ;  /* 0x0000c005140075a7 */ /* 0x000e64000800017f */
[----:B-1----:R-:W-:Y:S05]  /*40a0*/  @!P0 BRA `(.L_x_58) ;  /* 0x00000058000c8947 */ /* 0x002fea0003800000 */
.L_x_181:
[----:B------:R-:W-:Y:S05]  /*40b0*/  BSYNC B1 ;  /* 0x0000000000017941 */ /* 0x000fea0003800000 */
.L_x_57:
[----:B------:R-:W-:Y:S01]  /*40c0*/  BSSY B1, `(.L_x_59) ;  /* 0x0000020000017945 */ /* 0x000fe20003800000 */
[----:B------:R-:W-:Y:S02]  /*40d0*/  IMAD.MOV.U32 R8, RZ, RZ, RZ ;  /* 0x000000ffff087224 */ /* 0x000fe400078e00ff */
[----:B-1----:R-:W-:Y:S01]  /*40e0*/  IMAD.MOV.U32 R5, RZ, RZ, RZ ;  /* 0x000000ffff057224 */ /* 0x002fe200078e00ff */
[----:B------:R-:W-:Y:S06]  /*40f0*/  @P1 BRA `(.L_x_60) ;  /* 0x0000000000701947 */ /* 0x000fec0003800000 */
[C---:B------:R-:W-:Y:S02]  /*4100*/  IMAD.SHL.U32 R5, R18.reuse, 0x10, RZ ;  /* 0x0000001012057824 */ /* 0x040fe400078e00ff */
[C---:B------:R-:W-:Y:S02]  /*4110*/  IMAD.SHL.U32 R8, R18.reuse, 0x2, RZ ;  /* 0x0000000212087824 */ /* 0x040fe400078e00ff */
[----:B------:R-:W-:Y:S01]  /*4120*/  IMAD.SHL.U32 R10, R18, 0x8, RZ ;  /* 0x00000008120a7824 */ /* 0x000fe200078e00ff */
[----:B------:R-:W-:-:S04]  /*4130*/  LOP3.LUT R5, R5, 0xe00, RZ, 0xc0, !PT ;  /* 0x00000e0005057812 */ /* 0x000fc800078ec0ff */
[----:B------:R-:W-:Y:S02]  /*4140*/  LOP3.LUT R7, R10, 0x80, RZ, 0xc0, !PT ;  /* 0x000000800a077812 */ /* 0x000fe400078ec0ff */
[----:B------:R-:W-:Y:S02]  /*4150*/  LOP3.LUT R5, R5, 0x6, R8, 0xf8, !PT ;  /* 0x0000000605057812 */ /* 0x000fe400078ef808 */
[----:B------:R-:W-:Y:S02]  /*4160*/  LOP3.LUT R8, R7, 0x10, R18, 0xf8, !PT ;  /* 0x0000001007087812 */ /* 0x000fe400078ef812 */
[----:B------:R-:W-:Y:S02]  /*4170*/  LOP3.LUT R5, R5, 0x60, R10, 0xf8, !PT ;  /* 0x0000006005057812 */ /* 0x000fe400078ef80a */
[----:B------:R-:W-:Y:S02]  /*4180*/  SHF.R.U32.HI R7, RZ, 0x4, R18 ;  /* 0x00000004ff077819 */ /* 0x000fe40000011612 */
[----:B------:R-:W-:-:S02]  /*4190*/  LOP3.LUT R5, R5, R8, RZ, 0xfc, !PT ;  /* 0x0000000805057212 */ /* 0x000fc400078efcff */
[----:B------:R-:W-:-:S03]  /*41a0*/  LOP3.LUT P0, RZ, R7, 0x1, RZ, 0xc0, !PT ;  /* 0x0000000107ff7812 */ /* 0x000fc6000780c0ff */
[----:B------:R-:W-:-:S05]  /*41b0*/  IMAD R5, R98, 0x1000, R5 ;  /* 0x0000100062057824 */ /* 0x000fca00078e0205 */
[----:B------:R-:W-:Y:S01]  /*41c0*/  IADD3 R7, R5, UR51, RZ ;  /* 0x0000003305077c10 */ /* 0x000fe2000fffe0ff */
[----:B------:R-:W-:Y:S04]  /*41d0*/  LDS.U16 R9, [R5+UR51+0x308] ;  /* 0x0003083305097984 */ /* 0x000fe80008000400 */
[C---:B------:R-:W-:Y:S01]  /*41e0*/  VIADD R8, R7.reuse, 0x200 ;  /* 0x0000020007087836 */ /* 0x040fe20000000000 */
[----:B------:R-:W-:Y:S01]  /*41f0*/  LDS.U16 R10, [R5+UR51+0x208] ;  /* 0x00020833050a7984 */ /* 0x000fe20008000400 */
[----:B------:R-:W-:Y:S02]  /*4200*/  VIADD R11, R7, 0x210 ;  /* 0x00000210070b7836 */ /* 0x000fe40000000000 */
[----:B------:R-:W-:Y:S01]  /*4210*/  @P0 VIADD R11, R8, 0xfffffff0 ;  /* 0xfffffff0080b0836 */ /* 0x000fe20000000000 */
[----:B------:R-:W-:Y:S04]  /*4220*/  LDS.U16 R7, [R5+UR51+0x300] ;  /* 0x0003003305077984 */ /* 0x000fe80008000400 */
[----:B------:R-:W1:Y:S04]  /*4230*/  LDS.U16 R8, [R5+UR51+0x200] ;  /* 0x0002003305087984 */ /* 0x000e680008000400 */
[----:B------:R-:W-:Y:S04]  /*4240*/  LDS.U16 R12, [R11+0x100] ;  /* 0x000100000b0c7984 */ /* 0x000fe80000000400 */
[----:B------:R-:W2:Y:S04]  /*4250*/  LDS.U16 R13, [R11] ;  /* 0x000000000b0d7984 */ /* 0x000ea80000000400 */
[----:B------:R-:W-:Y:S04]  /*4260*/  LDS.U16 R14, [R11+0x108] ;  /* 0x000108000b0e7984 */ /* 0x000fe80000000400 */
[----:B------:R-:W3:Y:S01]  /*4270*/  LDS.U16 R15, [R11+0x8] ;  /* 0x000008000b0f7984 */ /* 0x000ee20000000400 */
[----:B-1----:R-:W-:-:S02]  /*4280*/  PRMT R5, R8, 0x5410, R7 ;  /* 0x0000541008057816 */ /* 0x002fc40000000007 */
[----:B------:R-:W-:Y:S02]  /*4290*/  PRMT R8, R10, 0x5410, R9 ;  /* 0x000054100a087816 */ /* 0x000fe40000000009 */
[----:B--2---:R-:W-:Y:S02]  /*42a0*/  PRMT R9, R13, 0x5410, R12 ;  /* 0x000054100d097816 */ /* 0x004fe4000000000c */
[----:B---3--:R-:W-:-:S07]  /*42b0*/  PRMT R7, R15, 0x5410, R14 ;  /* 0x000054100f077816 */ /* 0x008fce000000000e */
.L_x_60:
[----:B------:R-:W-:Y:S05]  /*42c0*/  BSYNC B1 ;  /* 0x0000000000017941 */ /* 0x000fea0003800000 */
.L_x_59:
[----:B------:R-:W-:Y:S01]  /*42d0*/  @!PT LDS RZ, [RZ] ;  /* 0x00000000fffff984 */ /* 0x000fe20000000800 */
[----:B------:R-:W-:Y:S01]  /*42e0*/  @!PT LDS RZ, [RZ] ;  /* 0x00000000fffff984 */ /* 0x000fe20000000800 */
[----:B------:R-:W-:Y:S01]  /*42f0*/  @!PT LDS RZ, [RZ] ;  /* 0x00000000fffff984 */ /* 0x000fe20000000800 */
[----:B------:R-:W-:Y:S01]  /*4300*/  @!PT LDS RZ, [RZ] ;  /* 0x00000000fffff984 */ /* 0x000fe20000000800 */
[----:B------:R1:W-:Y:S06]  /*4310*/  MEMBAR.ALL.CTA ;  /* 0x0000000000007992 */ /* 0x0003ec0000008000 */
[----:B-1----:R-:W1:Y:S01]  /*4320*/  FENCE.VIEW.ASYNC.S ;  /* 0x00000000000073c6 */ /* 0x002e620000000000 */
[----:B------:R-:W-:Y:S05]  /*4330*/  @!P2 BRA `(.L_x_61) ;  /* 0x000000000004a947 */ /* 0x000fea0003800000 */
[----:B------:R-:W-:Y:S01]  /*4340*/  BPT.TRAP 0x1 ;  /* 0x000000040000795c */ /* 0x000fe20000300000 */
.L_x_61:
[----:B------:R-:W2:Y:S01]  /*4350*/  S2R R11, SR_CgaCtaId ;  /* 0x00000000000b7919 */ /* 0x000ea20000008800 */
[----:B------:R-:W-:Y:S02]  /*4360*/  VIADD R10, R20, 0xe0 ;  /* 0x000000e0140a7836 */ /* 0x000fe40000000000 */
[----:B------:R-:W-:-:S05]  /*4370*/  VIADD R98, R98, 0x1 ;  /* 0x0000000162627836 */ /* 0x000fca0000000000 */
[----:B------:R-:W-:-:S04]  /*4380*/  ISETP.NE.AND P0, PT, R98, 0x4, PT ;  /* 0x000000046200780c */ /* 0x000fc80003f05270 */
[----:B------:R-:W-:Y:S02]  /*4390*/  SEL R98, R98, RZ, P0 ;  /* 0x000000ff62627207 */ /* 0x000fe40000000000 */
[----:B--2---:R-:W-:-:S04]  /*43a0*/  PRMT R10, R11, 0x654, R10 ;  /* 0x000006540b0a7816 */ /* 0x004fc8000000000a */
[----:B-1----:R1:W-:Y:S02]  /*43b0*/  SYNCS.ARRIVE.TRANS64.RED.A1T0 RZ, [R10+URZ], RZ ;  /* 0x000000ff0aff79a7 */ /* 0x0023e4000810043f */
[----:B-1----:R-:W-:-:S04]  /*43c0*/  SEL R10, RZ, 0x1, P0 ;  /* 0x00000001ff0a7807 */ /* 0x002fc80000000000 */
[----:B------:R-:W-:-:S07]  /*43d0*/  LOP3.LUT R97, R97, R10, RZ, 0x3c, !PT ;  /* 0x0000000a61617212 */ /* 0x000fce00078e3cff */
.L_x_55:
[----:B------:R-:W-:Y:S05]  /*43e0*/  BSYNC B0 ;  /* 0x0000000000007941 */ /* 0x000fea0003800000 */
.L_x_54:
[----:B------:R-:W-:Y:S01]  /*43f0*/  F2FP.F16.E4M3.UNPACK_B R11, R5 ;  /* 0x00000005ff0b723e */ /* 0x000fe200020006ff */
[C-C-:B-----5:R-:W-:Y:S01]  /*4400*/  FFMA R10, R93.reuse, R163, R6.reuse ;  /* 0x000000a35d0a7223 */ /* 0x160fe20000000006 */
[----:B------:R-:W-:Y:S01]  /*4410*/  F2FP.F16.E4M3.UNPACK_B R12, R5.H1 ;  /* 0x00000005ff0c723e */ /* 0x000fe200030006ff */
[C---:B------:R-:W-:Y:S01]  /*4420*/  FFMA R162, R93.reuse, R162, R6 ;  /* 0x000000a25da27223 */ /* 0x040fe20000000006 */
[C---:B------:R-:W-:Y:S01]  /*4430*/  FFMA R160, R93.reuse, R160, R4 ;  /* 0x000000a05da07223 */ /* 0x040fe20000000004 */
[--C-:B------:R-:W-:Y:S01]  /*4440*/  HADD2.F32 R13, -RZ, R11.reuse.H0_H0 ;  /* 0x2000000bff0d7230 */ /* 0x100fe20000004100 */
[----:B------:R-:W-:Y:S01]  /*4450*/  SHF.R.U32.HI R14, RZ, 0x4, R18 ;  /* 0x00000004ff0e7819 */ /* 0x000fe20000011612 */
[----:B------:R-:W-:Y:S02]  /*4460*/  HADD2.F32 R11, -RZ, R11.H1_H1 ;  /* 0x3000000bff0b7230 */ /* 0x000fe40000004100 */
[----:B------:R-:W-:Y:S01]  /*4470*/  FFMA R158, R93, R158, R6 ;  /* 0x0000009e5d9e7223 */ /* 0x000fe20000000006 */
[----:B------:R-:W-:-:S02]  /*4480*/  HADD2.F32 R15, -RZ, R12.H1_H1 ;  /* 0x3000000cff0f7230 */ /* 0x000fc40000004100 */
[-C--:B------:R-:W-:Y:S01]  /*4490*/  FFMA R20, R13, R147.reuse, R10 ;  /* 0x000000930d147223 */ /* 0x080fe2000000000a */
[----:B------:R-:W-:Y:S02]  /*44a0*/  HADD2.F32 R13, -RZ, R12.H0_H0 ;  /* 0x2000000cff0d7230 */ /* 0x000fe40000004100 */
[----:B------:R-:W-:Y:S01]  /*44b0*/  FFMA R25, R11, R147, R162 ;  /* 0x000000930b197223 */ /* 0x000fe200000000a2 */
[----:B------:R-:W-:Y:S01]  /*44c0*/  FFMA R10, R93, R161, R4 ;  /* 0x000000a15d0a7223 */ /* 0x000fe20000000004 */
[-C--:B------:R-:W-:Y:S01]  /*44d0*/  F2FP.F16.E4M3.UNPACK_B R12, R8.reuse ;  /* 0x00000008ff0c723e */ /* 0x080fe200020006ff */
[-C--:B------:R-:W-:Y:S01]  /*44e0*/  FFMA R27, R15, R147.reuse, R160 ;  /* 0x000000930f1b7223 */ /* 0x080fe200000000a0 */
[----:B------:R-:W-:Y:S01]  /*44f0*/  F2FP.F16.E4M3.UNPACK_B R11, R8.H1 ;  /* 0x00000008ff0b723e */ /* 0x000fe200030006ff */
[----:B------:R-:W-:Y:S01]  /*4500*/  FFMA R24, R13, R147, R10 ;  /* 0x000000930d187223 */ /* 0x000fe2000000000a */
[----:B------:R-:W-:Y:S01]  /*4510*/  LOP3.LUT P2, RZ, R14, 0x1, RZ, 0xc0, !PT ;  /* 0x000000010eff7812 */ /* 0x000fe2000784c0ff */
[----:B------:R-:W-:-:S02]  /*4520*/  HADD2.F32 R13, -RZ, R12.H0_H0 ;  /* 0x2000000cff0d7230 */ /* 0x000fc40000004100 */
[C---:B------:R-:W-:Y:S01]  /*4530*/  FFMA R10, R93.reuse, R159, R6 ;  /* 0x0000009f5d0a7223 */ /* 0x040fe20000000006 */
[----:B------:R-:W-:Y:S02]  /*4540*/  HADD2.F32 R15, -RZ, R12.H1_H1 ;  /* 0x3000000cff0f7230 */ /* 0x000fe40000004100 */
[----:B------:R-:W-:Y:S01]  /*4550*/  FFMA R12, R93, R157, R4 ;  /* 0x0000009d5d0c7223 */ /* 0x000fe20000000004 */
[--C-:B------:R-:W-:Y:S01]  /*4560*/  HADD2.F32 R21, -RZ, R11.reuse.H0_H0 ;  /* 0x2000000bff157230 */ /* 0x100fe20000004100 */
[----:B------:R-:W-:Y:S01]  /*4570*/  F2FP.F16.E4M3.UNPACK_B R14, R9 ;  /* 0x00000009ff0e723e */ /* 0x000fe200020006ff */
[-C--:B------:R-:W-:Y:S01]  /*4580*/  FFMA R26, R13, R147.reuse, R10 ;  /* 0x000000930d1a7223 */ /* 0x080fe2000000000a */
[----:B------:R-:W-:Y:S02]  /*4590*/  HADD2.F32 R11, -RZ, R11.H1_H1 ;  /* 0x3000000bff0b7230 */ /* 0x000fe40000004100 */
[----:B------:R-:W-:Y:S01]  /*45a0*/  FFMA R156, R93, R156, R4 ;  /* 0x0000009c5d9c7223 */ /* 0x000fe20000000004 */
[----:B------:R-:W-:Y:S01]  /*45b0*/  FFMA R28, R21, R147, R12 ;  /* 0x00000093151c7223 */ /* 0x000fe2000000000c */
[--C-:B------:R-:W-:Y:S01]  /*45c0*/  HADD2.F32 R13, -RZ, R14.reuse.H0_H0 ;  /* 0x2000000eff0d7230 */ /* 0x100fe20000004100 */
[----:B------:R-:W-:Y:S01]  /*45d0*/  F2FP.F16.E4M3.UNPACK_B R12, R9.H1 ;  /* 0x00000009ff0c723e */ /* 0x000fe200030006ff */
[----:B------:R-:W-:Y:S01]  /*45e0*/  FFMA R10, R93, R155, R6 ;  /* 0x0000009b5d0a7223 */ /* 0x000fe20000000006 */
[-C--:B------:R-:W-:Y:S01]  /*45f0*/  FFMA R29, R15, R147.reuse, R158 ;  /* 0x000000930f1d7223 */ /* 0x080fe2000000009e */
[----:B------:R-:W-:Y:S01]  /*4600*/  FFMA R31, R11, R147, R156 ;  /* 0x000000930b1f7223 */ /* 0x000fe2000000009c */
[----:B------:R-:W-:-:S02]  /*4610*/  HADD2.F32 R15, -RZ, R14.H1_H1 ;  /* 0x3000000eff0f7230 */ /* 0x000fc40000004100 */
[----:B------:R-:W-:Y:S01]  /*4620*/  FFMA R30, R13, R147, R10 ;  /* 0x000000930d1e7223 */ /* 0x000fe2000000000a */
[--C-:B------:R-:W-:Y:S02]  /*4630*/  HADD2.F32 R11, -RZ, R12.reuse.H0_H0 ;  /* 0x2000000cff0b7230 */ /* 0x100fe40000004100 */
[C---:B------:R-:W-:Y:S01]  /*4640*/  FFMA R154, R93.reuse, R154, R6 ;  /* 0x0000009a5d9a7223 */ /* 0x040fe20000000006 */
[----:B------:R-:W-:Y:S01]  /*4650*/  F2FP.F16.E4M3.UNPACK_B R14, R7 ;  /* 0x00000007ff0e723e */ /* 0x000fe200020006ff */
[----:B------:R-:W-:Y:S01]  /*4660*/  FFMA R10, R93, R153, R4 ;  /* 0x000000995d0a7223 */ /* 0x000fe20000000004 */
[----:B------:R-:W-:Y:S02]  /*4670*/  HADD2.F32 R13, -RZ, R12.H1_H1 ;  /* 0x3000000cff0d7230 */ /* 0x000fe40000004100 */
[-C--:B------:R-:W-:Y:S01]  /*4680*/  FFMA R33, R15, R147.reuse, R154 ;  /* 0x000000930f217223 */ /* 0x080fe2000000009a */
[----:B------:R-:W-:Y:S01]  /*4690*/  FFMA R152, R93, R152, R4 ;  /* 0x000000985d987223 */ /* 0x000fe20000000004 */
[----:B------:R-:W-:Y:S01]  /*46a0*/  FFMA R32, R11, R147, R10 ;  /* 0x000000930b207223 */ /* 0x000fe2000000000a */
[--C-:B------:R-:W-:Y:S01]  /*46b0*/  HADD2.F32 R15, -RZ, R14.reuse.H0_H0 ;  /* 0x2000000eff0f7230 */ /* 0x100fe20000004100 */
[----:B------:R-:W-:Y:S01]  /*46c0*/  LOP3.LUT R10, R18, 0xff, RZ, 0xc0, !PT ;  /* 0x000000ff120a7812 */ /* 0x000fe200078ec0ff */
[----:B------:R-:W-:Y:S01]  /*46d0*/  HADD2.F32 R21, -RZ, R14.H1_H1 ;  /* 0x3000000eff157230 */ /* 0x000fe20000004100 */
[----:B------:R-:W-:Y:S01]  /*46e0*/  F2FP.F16.E4M3.UNPACK_B R14, R7.H1 ;  /* 0x00000007ff0e723e */ /* 0x000fe200030006ff */
[----:B------:R-:W-:Y:S01]  /*46f0*/  FFMA R35, R13, R147, R152 ;  /* 0x000000930d237223 */ /* 0x000fe20000000098 */
[----:B------:R-:W-:Y:S01]  /*4700*/  FFMA R150, R93, R150, R6 ;  /* 0x000000965d967223 */ /* 0x000fe20000000006 */
[----:B------:R-:W-:-:S02]  /*4710*/  VIADD R10, R10, 0x1f ;  /* 0x0000001f0a0a7836 */ /* 0x000fc40000000000 */
[C---:B------:R-:W-:Y:S01]  /*4720*/  FFMA R148, R93.reuse, R148, R4 ;  /* 0x000000945d947223 */ /* 0x040fe20000000004 */
[--C-:B------:R-:W-:Y:S02]  /*4730*/  HADD2.F32 R11, -RZ, R14.reuse.H0_H0 ;  /* 0x2000000eff0b7230 */ /* 0x100fe40000004100 */
[----:B------:R-:W-:Y:S01]  /*4740*/  FFMA R12, R93, R151, R6 ;  /* 0x000000975d0c7223 */ /* 0x000fe20000000006 */
[----:B------:R-:W-:Y:S01]  /*4750*/  HADD2.F32 R13, -RZ, R14.H1_H1 ;  /* 0x3000000eff0d7230 */ /* 0x000fe20000004100 */
[----:B------:R-:W-:Y:S01]  /*4760*/  ISETP.GT.U32.AND P0, PT, R10, 0x3e, PT ;  /* 0x0000003e0a00780c */ /* 0x000fe20003f04070 */
[C---:B------:R-:W-:Y:S02]  /*4770*/  IMAD.SHL.U32 R14, R18.reuse, 0x10, RZ ;  /* 0x00000010120e7824 */ /* 0x040fe400078e00ff */
[-C--:B------:R-:W-:Y:S01]  /*4780*/  FFMA R150, R21, R147.reuse, R150 ;  /* 0x0000009315967223 */ /* 0x080fe20000000096 */
[C---:B------:R-:W-:Y:S01]  /*4790*/  SHF.L.U32 R21, R18.reuse, 0x1, RZ ;  /* 0x0000000112157819 */ /* 0x040fe200000006ff */
[-C--:B------:R-:W-:Y:S01]  /*47a0*/  FFMA R148, R13, R147.reuse, R148 ;  /* 0x000000930d947223 */ /* 0x080fe20000000094 */
[----:B------:R-:W-:Y:S01]  /*47b0*/  IMAD.SHL.U32 R13, R18, 0x8, RZ ;  /* 0x00000008120d7824 */ /* 0x000fe200078e00ff */
[----:B------:R-:W-:Y:S01]  /*47c0*/  LOP3.LUT R14, R14, 0xe00, RZ, 0xc0, !PT ;  /* 0x00000e000e0e7812 */ /* 0x000fe200078ec0ff */
[----:B------:R-:W-:Y:S01]  /*47d0*/  FFMA R15, R15, R147, R12 ;  /* 0x000000930f0f7223 */ /* 0x000fe2000000000c */
[----:B------:R-:W-:Y:S01]  /*47e0*/  FFMA R12, R93, R149, R4 ;  /* 0x000000955d0c7223 */ /* 0x000fe20000000004 */
[----:B------:R-:W-:-:S02]  /*47f0*/  F2FP.SATFINITE.E4M3.F32.PACK_AB_MERGE_C R20, R25, R20, RZ ;  /* 0x000000141914723e */ /* 0x000fc400048070ff */
[----:B------:R-:W-:Y:S01]  /*4800*/  LOP3.LUT R14, R14, 0x6, R21, 0xf8, !PT ;  /* 0x000000060e0e7812 */ /* 0x000fe200078ef815 */
[----:B------:R-:W-:Y:S01]  /*4810*/  FFMA R11, R11, R147, R12 ;  /* 0x000000930b0b7223 */ /* 0x000fe2000000000c */
[----:B------:R-:W-:Y:S01]  /*4820*/  LOP3.LUT R21, R13, 0x80, RZ, 0xc0, !PT ;  /* 0x000000800d157812 */ /* 0x000fe200078ec0ff */
[----:B------:R-:W-:Y:S01]  /*4830*/  IMAD.MOV.U32 R12, RZ, RZ, 0x10 ;  /* 0x00000010ff0c7424 */ /* 0x000fe200078e00ff */
[----:B------:R-:W-:Y:S02]  /*4840*/  LOP3.LUT R14, R14, 0x60, R13, 0xf8, !PT ;  /* 0x000000600e0e7812 */ /* 0x000fe400078ef80d */
[----:B------:R-:W-:Y:S02]  /*4850*/  LOP3.LUT R13, R21, 0x10, R18, 0xf8, !PT ;  /* 0x00000010150d7812 */ /* 0x000fe400078ef812 */
[----:B------:R-:W-:Y:S02]  /*4860*/  F2FP.SATFINITE.E4M3.F32.PACK_AB_MERGE_C R21, R148, R11, RZ ;  /* 0x0000000b9415723e */ /* 0x000fe400048070ff */
[----:B------:R-:W-:-:S02]  /*4870*/  F2FP.SATFINITE.E4M3.F32.PACK_AB_MERGE_C R24, R27, R24, RZ ;  /* 0x000000181b18723e */ /* 0x000fc400048070ff */
[----:B------:R-:W-:Y:S02]  /*4880*/  F2FP.SATFINITE.E4M3.F32.PACK_AB_MERGE_C R26, R29, R26, RZ ;  /* 0x0000001a1d1a723e */ /* 0x000fe400048070ff */
[----:B------:R-:W-:Y:S02]  /*4890*/  F2FP.SATFINITE.E4M3.F32.PACK_AB_MERGE_C R28, R31, R28, RZ ;  /* 0x0000001c1f1c723e */ /* 0x000fe400048070ff */
[----:B------:R-:W-:Y:S02]  /*48a0*/  F2FP.SATFINITE.E4M3.F32.PACK_AB_MERGE_C R33, R33, R30, RZ ;  /* 0x0000001e2121723e */ /* 0x000fe400048070ff */
[----:B------:R-:W-:Y:S02]  /*48b0*/  F2FP.SATFINITE.E4M3.F32.PACK_AB_MERGE_C R35, R35, R32, RZ ;  /* 0x000000202323723e */ /* 0x000fe400048070ff */
[----:B------:R-:W-:Y:S02]  /*48c0*/  F2FP.SATFINITE.E4M3.F32.PACK_AB_MERGE_C R15, R150, R15, RZ ;  /* 0x0000000f960f723e */ /* 0x000fe400048070ff */
[----:B------:R-:W-:-:S02]  /*48d0*/  LOP3.LUT R11, R14, R13, RZ, 0xfc, !PT ;  /* 0x0000000d0e0b7212 */ /* 0x000fc400078efcff */
[----:B------:R-:W-:Y:S01]  /*48e0*/  SEL R12, R12, 0xfffffff0, !P2 ;  /* 0xfffffff00c0c7807 */ /* 0x000fe20005000000 */
[----:B------:R-:W-:Y:S06]  /*48f0*/  @P0 BRA `(.L_x_62) ;  /* 0x0000000000040947 */ /* 0x000fec0003800000 */
[----:B------:R-:W-:-:S04]  /*4900*/  DEPBAR.LE SB0, 0x1 ;  /* 0x000080400000791a */ /* 0x000fc80000000000 */
.L_x_62:
[----:B------:R-:W-:Y:S05]  /*4910*/  WARPSYNC.ALL ;  /* 0x0000000000007948 */ /* 0x000fea0003800000 */
[----:B------:R-:W-:Y:S01]  /*4920*/  BAR.SYNC.DEFER_BLOCKING 0x1, 0x100 ;  /* 0x0044000000007b1d */ /* 0x000fe20000010000 */
[----:B------:R-:W-:-:S04]  /*4930*/  VIADD R13, R11, UR51 ;  /* 0x000000330b0d7c36 */ /* 0x000fc80008000000 */
[----:B------:R-:W-:Y:S01]  /*4940*/  IMAD.IADD R10, R13, 0x1, R12 ;  /* 0x000000010d0a7824 */ /* 0x000fe200078e020c */
[----:B------:R-:W-:Y:S01]  /*4950*/  BSSY B0, `(.L_x_63) ;  /* 0x0000016000007945 */ /* 0x000fe20003800000 */
[----:B------:R1:W-:Y:S04]  /*4960*/  STS.U16 [R11+UR51+0x4200], R20 ;  /* 0x004200140b007988 */ /* 0x0003e80008000433 */
[----:B------:R1:W-:Y:S04]  /*4970*/  STS.U16 [R11+UR51+0x4300], R24 ;  /* 0x004300180b007988 */ /* 0x0003e80008000433 */
[----:B------:R1:W-:Y:S04]  /*4980*/  STS.U16 [R11+UR51+0x4208], R26 ;  /* 0x0042081a0b007988 */ /* 0x0003e80008000433 */
[----:B------:R1:W-:Y:S04]  /*4990*/  STS.U16 [R11+UR51+0x4308], R28 ;  /* 0x0043081c0b007988 */ /* 0x0003e80008000433 */
[----:B------:R1:W-:Y:S04]  /*49a0*/  STS.U16 [R10+0x4200], R33 ;  /* 0x004200210a007388 */ /* 0x0003e80000000400 */
[----:B------:R1:W-:Y:S04]  /*49b0*/  STS.U16 [R10+0x4300], R35 ;  /* 0x004300230a007388 */ /* 0x0003e80000000400 */
[----:B------:R1:W-:Y:S04]  /*49c0*/  STS.U16 [R10+0x4208], R15 ;  /* 0x0042080f0a007388 */ /* 0x0003e80000000400 */
[----:B------:R1:W-:Y:S01]  /*49d0*/  STS.U16 [R10+0x4308], R21 ;  /* 0x004308150a007388 */ /* 0x0003e20000000400 */
[----:B------:R-:W-:Y:S01]  /*49e0*/  @!PT LDS RZ, [RZ] ;  /* 0x00000000fffff984 */ /* 0x000fe20000000800 */
[----:B------:R-:W-:Y:S01]  /*49f0*/  @!PT LDS RZ, [RZ] ;  /* 0x00000000fffff984 */ /* 0x000fe20000000800 */
[----:B------:R-:W-:Y:S01]  /*4a00*/  @!PT LDS RZ, [RZ] ;  /* 0x00000000fffff984 */ /* 0x000fe20000000800 */
[----:B------:R-:W-:Y:S01]  /*4a10*/  @!PT LDS RZ, [RZ] ;  /* 0x00000000fffff984 */ /* 0x000fe20000000800 */
[----:B------:R2:W-:Y:S06]  /*4a20*/  MEMBAR.ALL.CTA ;  /* 0x0000000000007992 */ /* 0x0005ec0000008000 */
[----:B--2---:R-:W2:Y:S02]  /*4a30*/  FENCE.VIEW.ASYNC.S ;  /* 0x00000000000073c6 */ /* 0x004ea40000000000 */
[----:B--2---:R-:W-:Y:S06]  /*4a40*/  BAR.SYNC.DEFER_BLOCKING 0x1, 0x100 ;  /* 0x0044000000007b1d */ /* 0x004fec0000010000 */
[----:B-1----:R-:W-:Y:S05]  /*4a50*/  @P0 BRA `(.L_x_64) ;  /* 0x0000000000140947 */ /* 0x002fea0003800000 */
[----:B------:R-:W-:Y:S02]  /*4a60*/  UIADD3 UR4, UP0, UR48, 0x4f0, URZ ;  /* 0x000004f030047890 */ /* 0x000fe4000ff1e03f */
[----:B------:R-:W-:Y:S02]  /*4a70*/  UIADD3 UR44, UR51, 0x4200, URZ ;  /* 0x00004200332c7890 */ /* 0x000fe4000fffe03f */
[----:B------:R-:W-:-:S09]  /*4a80*/  UIADD3.X UR5, URZ, UR49, URZ, UP0, !UPT ;  /* 0x000000313f057290 */ /* 0x000fd200087fe43f */
[----:B------:R1:W-:Y:S02]  /*4a90*/  UTMASTG.3D [UR44], [UR4] ;  /* 0x0000002c040073b5 */ /* 0x0003e40008010000 */
[----:B-1----:R0:W-:Y:S02]  /*4aa0*/  UTMACMDFLUSH ;  /* 0x00000000000079b7 */ /* 0x0021e40000000000 */
.L_x_64:
[----:B------:R-:W-:Y:S05]  /*4ab0*/  BSYNC B0 ;  /* 0x0000000000007941 */ /* 0x000fea0003800000 */
.L_x_63:
[----:B------:R-:W-:Y:S04]  /*4ac0*/  BSSY B0, `(.L_x_65) ;  /* 0x000002e000007945 */ /* 0x000fe80003800000 */
[----:B------:R-:W-:Y:S05]  /*4ad0*/  @!P3 BRA `(.L_x_66) ;  /* 0x0000000000b0b947 */ /* 0x000fea0003800000 */
[----:B------:R-:W-:-:S13]  /*4ae0*/  ISETP.NE.AND P4, PT, R92, 0x3, PT ;  /* 0x000000035c00780c */ /* 0x000fda0003f85270 */
[----:B------:R-:W-:Y:S05]  /*4af0*/  @!P4 BRA `(.L_x_67) ;  /* 0x000000000004c947 */ /* 0x000fea0003800000 */
[----:B------:R-:W-:Y:S01]  /*4b00*/  BPT.TRAP 0x1 ;  /* 0x000000040000795c */ /* 0x000fe20000300000 */
.L_x_67:
[----:B------:R-:W-:Y:S01]  /*4b10*/  LEA R21, R98, UR51, 0x3 ;  /* 0x0000003362157c11 */ /* 0x000fe2000f8e18ff */
[----:B------:R-:W-:Y:S01]  /*4b20*/  BSSY B1, `(.L_x_68) ;  /* 0x0000004000017945 */ /* 0x000fe20003800000 */
[----:B------:R-:W-:-:S04]  /*4b30*/  SHF.L.U32 R14, R97, 0x1f, RZ ;  /* 0x0000001f610e7819 */ /* 0x000fc800000006ff */
[----:B------:R-:W1:Y:S02]  /*4b40*/  SYNCS.PHASECHK.TRANS64.TRYWAIT P2, [R21+URZ+0xc0], R14 ;  /* 0x0000c00e150075a7 */ /* 0x000e64000804017f */
[----:B-1----:R-:W-:Y:S05]  /*4b50*/  @!P2 BRA `(.L_x_69) ;  /* 0x0000004c0074a947 */ /* 0x002fea0003800000 */
.L_x_182:
[----:B------:R-:W-:Y:S05]  /*4b60*/  BSYNC B1 ;  /* 0x0000000000017941 */ /* 0x000fea0003800000 */
.L_x_68:
[----:B------:R-:W-:Y:S04]  /*4b70*/  BSSY B1, `(.L_x_70) ;  /* 0x0000011000017945 */ /* 0x000fe80003800000 */
[----:B------:R-:W-:Y:S05]  /*4b80*/  @P1 BRA `(.L_x_71) ;  /* 0x00000000003c1947 */ /* 0x000fea0003800000 */
[----:B------:R-:W-:-:S05]  /*4b90*/  IMAD R25, R98, 0x1000, R11 ;  /* 0x0000100062197824 */ /* 0x000fca00078e020b */
[----:B------:R-:W-:Y:S01]  /*4ba0*/  IADD3 R15, R25, UR51, RZ ;  /* 0x00000033190f7c10 */ /* 0x000fe2000fffe0ff */
[----:B------:R-:W-:Y:S04]  /*4bb0*/  LDS.U16 R5, [R25+UR51+0x300] ;  /* 0x0003003319057984 */ /* 0x000fe80008000400 */
[----:B------:R-:W-:Y:S01]  /*4bc0*/  IMAD.IADD R15, R15, 0x1, R12 ;  /* 0x000000010f0f7824 */ /* 0x000fe200078e020c */
[----:B------:R-:W2:Y:S04]  /*4bd0*/  LDS.U16 R8, [R25+UR51+0x200] ;  /* 0x0002003319087984 */ /* 0x000ea80008000400 */
[----:B------:R-:W-:Y:S04]  /*4be0*/  LDS.U16 R7, [R25+UR51+0x308] ;  /* 0x0003083319077984 */ /* 0x000fe80008000400 */
[----:B-1----:R-:W1:Y:S04]  /*4bf0*/  LDS.U16 R14, [R25+UR51+0x208] ;  /* 0x00020833190e7984 */ /* 0x002e680008000400 */
[----:B------:R-:W-:Y:S04]  /*4c00*/  LDS.U16 R9, [R15+0x300] ;  /* 0x000300000f097984 */ /* 0x000fe80000000400 */
[----:B------:R-:W3:Y:S04]  /*4c10*/  LDS.U16 R20, [R15+0x200] ;  /* 0x000200000f147984 */ /* 0x000ee80000000400 */
[----:B------:R-:W-:Y:S04]  /*4c20*/  LDS.U16 R13, [R15+0x308] ;  /* 0x000308000f0d7984 */ /* 0x000fe80000000400 */
[----:B------:R-:W4:Y:S01]  /*4c30*/  LDS.U16 R24, [R15+0x208] ;  /* 0x000208000f187984 */ /* 0x000f220000000400 */
[----:B--2---:R-:W-:-:S02]  /*4c40*/  PRMT R5, R8, 0x5410, R5 ;  /* 0x0000541008057816 */ /* 0x004fc40000000005 */
[----:B-1----:R-:W-:Y:S02]  /*4c50*/  PRMT R8, R14, 0x5410, R7 ;  /* 0x000054100e087816 */ /* 0x002fe40000000007 */
[----:B---3--:R-:W-:Y:S02]  /*4c60*/  PRMT R9, R20, 0x5410, R9 ;  /* 0x0000541014097816 */ /* 0x008fe40000000009 */
[----:B----4-:R-:W-:-:S07]  /*4c70*/  PRMT R7, R24, 0x5410, R13 ;  /* 0x0000541018077816 */ /* 0x010fce000000000d */
.L_x_71:
[----:B------:R-:W-:Y:S05]  /*4c80*/  BSYNC B1 ;  /* 0x0000000000017941 */ /* 0x000fea0003800000 */
.L_x_70:
[----:B------:R-:W-:Y:S01]  /*4c90*/  @!PT LDS RZ, [RZ] ;  /* 0x00000000fffff984 */ /* 0x000fe20000000800 */
[----:B------:R-:W-:Y:S01]  /*4ca0*/  @!PT LDS RZ, [RZ] ;  /* 0x00000000fffff984 */ /* 0x000fe20000000800 */
[----:B------:R-:W-:Y:S01]  /*4cb0*/  @!PT LDS RZ, [RZ] ;  /* 0x00000000fffff984 */ /* 0x000fe20000000800 */
[----:B------:R-:W-:Y:S01]  /*4cc0*/  @!PT LDS RZ, [RZ] ;  /* 0x00000000fffff984 */ /* 0x000fe20000000800 */
[----:B------:R2:W-:Y:S06]  /*4cd0*/  MEMBAR.ALL.CTA ;  /* 0x0000000000007992 */ /* 0x0005ec0000008000 */
[----:B--2---:R-:W2:Y:S01]  /*4ce0*/  FENCE.VIEW.ASYNC.S ;  /* 0x00000000000073c6 */ /* 0x004ea20000000000 */
[----:B------:R-:W-:Y:S05]  /*4cf0*/  @!P4 BRA `(.L_x_72) ;  /* 0x000000000004c947 */ /* 0x000fea0003800000 */
[----:B------:R-:W-:Y:S01]  /*4d00*/  BPT.TRAP 0x1 ;  /* 0x000000040000795c */ /* 0x000fe20000300000 */
.L_x_72:
[----:B-1----:R-:W1:Y:S01]  /*4d10*/  S2R R14, SR_CgaCtaId ;  /* 0x00000000000e7919 */ /* 0x002e620000008800 */
[----:B------:R-:W-:Y:S02]  /*4d20*/  VIADD R13, R21, 0xe0 ;  /* 0x000000e0150d7836 */ /* 0x000fe40000000000 */
[----:B------:R-:W-:-:S05]  /*4d30*/  VIADD R98, R98, 0x1 ;  /* 0x0000000162627836 */ /* 0x000fca0000000000 */
[----:B------:R-:W-:-:S04]  /*4d40*/  ISETP.NE.AND P2, PT, R98, 0x4, PT ;  /* 0x000000046200780c */ /* 0x000fc80003f45270 */
[----:B------:R-:W-:Y:S02]  /*4d50*/  SEL R98, R98, RZ, P2 ;  /* 0x000000ff62627207 */ /* 0x000fe40001000000 */
[----:B-1----:R-:W-:Y:S02]  /*4d60*/  PRMT R13, R14, 0x654, R13 ;  /* 0x000006540e0d7816 */ /* 0x002fe4000000000d */
[----:B------:R-:W-:Y:S02]  /*4d70*/  SEL R14, RZ, 0x1, P2 ;  /* 0x00000001ff0e7807 */ /* 0x000fe40001000000 */
[----:B--2---:R1:W-:Y:S02]  /*4d80*/  SYNCS.ARRIVE.TRANS64.RED.A1T0 RZ, [R13+URZ], RZ ;  /* 0x000000ff0dff79a7 */ /* 0x0043e4000810043f */
[----:B------:R-:W-:-:S07]  /*4d90*/  LOP3.LUT R97, R97, R14, RZ, 0x3c, !PT ;  /* 0x0000000e61617212 */ /* 0x000fce00078e3cff */
.L_x_66:
[----:B------:R-:W-:Y:S05]  /*4da0*/  BSYNC B0 ;  /* 0x0000000000007941 */ /* 0x000fea0003800000 */
.L_x_65:
[----:B-1----:R-:W-:Y:S01]  /*4db0*/  F2FP.F16.E4M3.UNPACK_B R13, R5 ;  /* 0x00000005ff0d723e */ /* 0x002fe200020006ff */
[C-C-:B------:R-:W-:Y:S01]  /*4dc0*/  FFMA R14, R93.reuse, R145, R6.reuse ;  /* 0x000000915d0e7223 */ /* 0x140fe20000000006 */
[----:B------:R-:W-:Y:S01]  /*4dd0*/  F2FP.F16.E4M3.UNPACK_B R21, R5.H1 ;  /* 0x00000005ff15723e */ /* 0x000fe200030006ff */
[C---:B------:R-:W-:Y:S01]  /*4de0*/  FFMA R146, R93.reuse, R146, R6 ;  /* 0x000000925d927223 */ /* 0x040fe20000000006 */
[C-C-:B------:R-:W-:Y:S01]  /*4df0*/  FFMA R20, R93.reuse, R143, R4.reuse ;  /* 0x0000008f5d147223 */ /* 0x140fe20000000004 */
[--C-:B------:R-:W-:Y:S01]  /*4e00*/  HADD2.F32 R15, -RZ, R13.reuse.H0_H0 ;  /* 0x2000000dff0f7230 */ /* 0x100fe20000004100 */
[----:B------:R-:W-:Y:S01]  /*4e10*/  F2FP.F16.E4M3.UNPACK_B R24, R8 ;  /* 0x00000008ff18723e */ /* 0x000fe200020006ff */
[----:B------:R-:W-:Y:S02]  /*4e20*/  HADD2.F32 R25, -RZ, R13.H1_H1 ;  /* 0x3000000dff197230 */ /* 0x000fe40000004100 */
[----:B------:R-:W-:Y:S01]  /*4e30*/  FFMA R144, R93, R144, R4 ;  /* 0x000000905d907223 */ /* 0x000fe20000000004 */
[----:B------:R-:W-:-:S02]  /*4e40*/  HADD2.F32 R27, -RZ, R21.H0_H0 ;  /* 0x20000015ff1b7230 */ /* 0x000fc40000004100 */
[-C--:B------:R-:W-:Y:S01]  /*4e50*/  FFMA R13, R15, R147.reuse, R14 ;  /* 0x000000930f0d7223 */ /* 0x080fe2000000000e */
[----:B------:R-:W-:Y:S02]  /*4e60*/  HADD2.F32 R21, -RZ, R21.H1_H1 ;  /* 0x30000015ff157230 */ /* 0x000fe40000004100 */
[-C--:B------:R-:W-:Y:S01]  /*4e70*/  FFMA R146, R25, R147.reuse, R146 ;  /* 0x0000009319927223 */ /* 0x080fe20000000092 */
[--C-:B------:R-:W-:Y:S02]  /*4e80*/  HADD2.F32 R25, -RZ, R24.reuse.H0_H0 ;  /* 0x20000018ff197230 */ /* 0x100fe40000004100 */
[----:B------:R-:W-:Y:S01]  /*4e90*/  FFMA R15, R27, R147, R20 ;  /* 0x000000931b0f7223 */ /* 0x000fe20000000014 */
[----:B------:R-:W-:Y:S02]  /*4ea0*/  HADD2.F32 R27, -RZ, R24.H1_H1 ;  /* 0x30000018ff1b7230 */ /* 0x000fe40000004100 */
[C-C-:B------:R-:W-:Y:S01]  /*4eb0*/  FFMA R14, R93.reuse, R141, R6.reuse ;  /* 0x0000008d5d0e7223 */ /* 0x140fe20000000006 */
[----:B------:R-:W-:Y:S01]  /*4ec0*/  FFMA R142, R93, R142, R6 ;  /* 0x0000008e5d8e7223 */ /* 0x000fe20000000006 */
[----:B------:R-:W-:Y:S01]  /*4ed0*/  F2FP.F16.E4M3.UNPACK_B R20, R8.H1 ;  /* 0x00000008ff14723e */ /* 0x000fe200030006ff */
[----:B------:R-:W-:Y:S01]  /*4ee0*/  FFMA R144, R21, R147, R144 ;  /* 0x0000009315907223 */ /* 0x000fe20000000090 */
[----:B------:R-:W-:Y:S01]  /*4ef0*/  F2FP.F16.E4M3.UNPACK_B R28, R9 ;  /* 0x00000009ff1c723e */ /* 0x000fe200020006ff */
[-C--:B------:R-:W-:Y:S01]  /*4f00*/  FFMA R21, R25, R147.reuse, R14 ;  /* 0x0000009319157223 */ /* 0x080fe2000000000e */
[----:B------:R-:W-:Y:S01]  /*4f10*/  FFMA R142, R27, R147, R142 ;  /* 0x000000931b8e7223 */ /* 0x000fe2000000008e */
[--C-:B------:R-:W-:Y:S01]  /*4f20*/  HADD2.F32 R25, -RZ, R20.reuse.H0_H0 ;  /* 0x20000014ff197230 */ /* 0x100fe20000004100 */
[----:B------:R-:W-:Y:S01]  /*4f30*/  F2FP.F16.E4M3.UNPACK_B R29, R9.H1 ;  /* 0x00000009ff1d723e */ /* 0x000fe200030006ff */
[----:B------:R-:W-:-:S02]  /*4f40*/  HADD2.F32 R27, -RZ, R20.H1_H1 ;  /* 0x30000014ff1b7230 */ /* 0x000fc40000004100 */
[C---:B------:R-:W-:Y:S01]  /*4f50*/  FFMA R20, R93.reuse, R137, R6 ;  /* 0x000000895d147223 */ /* 0x040fe20000000006 */
[--C-:B------:R-:W-:Y:S02]  /*4f60*/  HADD2.F32 R31, -RZ, R28.reuse.H0_H0 ;  /* 0x2000001cff1f7230 */ /* 0x100fe40000004100 */
[C-C-:B------:R-:W-:Y:S01]  /*4f70*/  FFMA R14, R93.reuse, R139, R4.reuse ;  /* 0x0000008b5d0e7223 */ /* 0x140fe20000000004 */
[C---:B------:R-:W-:Y:S01]  /*4f80*/  FFMA R140, R93.reuse, R140, R4 ;  /* 0x0000008c5d8c7223 */ /* 0x040fe20000000004 */
[----:B------:R-:W-:Y:S01]  /*4f90*/  F2FP.F16.E4M3.UNPACK_B R30, R7.H1 ;  /* 0x00000007ff1e723e */ /* 0x000fe200030006ff */
[----:B------:R-:W-:Y:S01]  /*4fa0*/  FFMA R134, R93, R134, R6 ;  /* 0x000000865d867223 */ /* 0x000fe20000000006 */
[-C--:B------:R-:W-:Y:S01]  /*4fb0*/  FFMA R26, R31, R147.reuse, R20 ;  /* 0x000000931f1a7223 */ /* 0x080fe20000000014 */
[----:B------:R-:W-:Y:S01]  /*4fc0*/  FFMA R24, R25, R147, R14 ;  /* 0x0000009319187223 */ /* 0x000fe2000000000e */
[----:B------:R-:W-:Y:S02]  /*4fd0*/  HADD2.F32 R31, -RZ, R29.H0_H0 ;  /* 0x2000001dff1f7230 */ /* 0x000fe40000004100 */
[----:B------:R-:W-:Y:S01]  /*4fe0*/  FFMA R14, R93, R135, R4 ;  /* 0x000000875d0e7223 */ /* 0x000fe20000000004 */
[----:B------:R-:W-:Y:S01]  /*4ff0*/  F2FP.F16.E4M3.UNPACK_B R20, R7 ;  /* 0x00000007ff14723e */ /* 0x000fe200020006ff */
[----:B------:R-:W-:Y:S01]  /*5000*/  FFMA R25, R27, R147, R140 ;  /* 0x000000931b197223 */ /* 0x000fe2000000008c */
[----:B------:R-:W-:-:S02]  /*5010*/  HADD2.F32 R27, -RZ, R28.H1_H1 ;  /* 0x3000001cff1b7230 */ /* 0x000fc40000004100 */
[----:B------:R-:W-:Y:S01]  /*5020*/  FFMA R28, R31, R147, R14 ;  /* 0x000000931f1c7223 */ /* 0x000fe2000000000e */
[C-C-:B------:R-:W-:Y:S01]  /*5030*/  FFMA R14, R93.reuse, R133, R6.reuse ;  /* 0x000000855d0e7223 */ /* 0x140fe20000000006 */
[--C-:B------:R-:W-:Y:S02]  /*5040*/  HADD2.F32 R31, -RZ, R20.reuse.H0_H0 ;  /* 0x20000014ff1f7230 */ /* 0x100fe40000004100 */
[C---:B------:R-:W-:Y:S01]  /*5050*/  FFMA R138, R93.reuse, R138, R6 ;  /* 0x0000008a5d8a7223 */ /* 0x040fe20000000006 */
[----:B------:R-:W-:Y:S02]  /*5060*/  HADD2.F32 R33, -RZ, R20.H1_H1 ;  /* 0x30000014ff217230 */ /* 0x000fe40000004100 */
[C-C-:B------:R-:W-:Y:S01]  /*5070*/  FFMA R136, R93.reuse, R136, R4.reuse ;  /* 0x000000885d887223 */ /* 0x140fe20000000004 */
[----:B------:R-:W-:Y:S02]  /*5080*/  HADD2.F32 R29, -RZ, R29.H1_H1 ;  /* 0x3000001dff1d7230 */ /* 0x000fe40000004100 */
[----:B------:R-:W-:Y:S01]  /*5090*/  FFMA R20, R93, R131, R4 ;  /* 0x000000835d147223 */ /* 0x000fe20000000004 */
[----:B------:R-:W-:-:S02]  /*50a0*/  HADD2.F32 R35, -RZ, R30.H0_H0 ;  /* 0x2000001eff237230 */ /* 0x000fc40000004100 */
[----:B------:R-:W-:Y:S01]  /*50b0*/  FFMA R132, R93, R132, R4 ;  /* 0x000000845d847223 */ /* 0x000fe20000000004 */
[----:B------:R-:W-:Y:S02]  /*50c0*/  HADD2.F32 R37, -RZ, R30.H1_H1 ;  /* 0x3000001eff257230 */ /* 0x000fe40000004100 */
[-C--:B------:R-:W-:Y:S01]  /*50d0*/  FFMA R14, R31, R147.reuse, R14 ;  /* 0x000000931f0e7223 */ /* 0x080fe2000000000e */
[-C--:B------:R-:W-:Y:S01]  /*50e0*/  FFMA R31, R33, R147.reuse, R134 ;  /* 0x00000093211f7223 */ /* 0x080fe20000000086 */
[-C--:B------:R-:W-:Y:S01]  /*50f0*/  FFMA R27, R27, R147.reuse, R138 ;  /* 0x000000931b1b7223 */ /* 0x080fe2000000008a */
[-C--:B------:R-:W-:Y:S01]  /*5100*/  FFMA R29, R29, R147.reuse, R136 ;  /* 0x000000931d1d7223 */ /* 0x080fe20000000088 */
[-C--:B------:R-:W-:Y:S01]  /*5110*/  FFMA R20, R35, R147.reuse, R20 ;  /* 0x0000009323147223 */ /* 0x080fe20000000014 */
[----:B------:R-:W-:Y:S01]  /*5120*/  FFMA R33, R37, R147, R132 ;  /* 0x0000009325217223 */ /* 0x000fe20000000084 */
[----:B------:R-:W-:Y:S02]  /*5130*/  F2FP.SATFINITE.E4M3.F32.PACK_AB_MERGE_C R146, R146, R13, RZ ;  /* 0x0000000d9292723e */ /* 0x000fe400048070ff */
[----:B------:R-:W-:-:S02]  /*5140*/  F2FP.SATFINITE.E4M3.F32.PACK_AB_MERGE_C R144, R144, R15, RZ ;  /* 0x0000000f9090723e */ /* 0x000fc400048070ff */
[----:B------:R-:W-:Y:S02]  /*5150*/  F2FP.SATFINITE.E4M3.F32.PACK_AB_MERGE_C R142, R142, R21, RZ ;  /* 0x000000158e8e723e */ /* 0x000fe400048070ff */
[----:B------:R-:W-:Y:S02]  /*5160*/  F2FP.SATFINITE.E4M3.F32.PACK_AB_MERGE_C R24, R25, R24, RZ ;  /* 0x000000181918723e */ /* 0x000fe400048070ff */
[----:B------:R-:W-:Y:S02]  /*5170*/  F2FP.SATFINITE.E4M3.F32.PACK_AB_MERGE_C R27, R27, R26, RZ ;  /* 0x0000001a1b1b723e */ /* 0x000fe400048070ff */
[----:B------:R-:W-:Y:S02]  /*5180*/  F2FP.SATFINITE.E4M3.F32.PACK_AB_MERGE_C R29, R29, R28, RZ ;  /* 0x0000001c1d1d723e */ /* 0x000fe400048070ff */
[----:B------:R-:W-:Y:S02]  /*5190*/  F2FP.SATFINITE.E4M3.F32.PACK_AB_MERGE_C R31, R31, R14, RZ ;  /* 0x0000000e1f1f723e */ /* 0x000fe400048070ff */
[----:B------:R-:W-:Y:S01]  /*51a0*/  F2FP.SATFINITE.E4M3.F32.PACK_AB_MERGE_C R33, R33, R20, RZ ;  /* 0x000000142121723e */ /* 0x000fe200048070ff */
[----:B------:R-:W-:Y:S06]  /*51b0*/  @P0 BRA `(.L_x_73) ;  /* 0x0000000000040947 */ /* 0x000fec0003800000 */
[----:B------:R-:W-:-:S04]  /*51c0*/  DEPBAR.LE SB0, 0x1 ;  /* 0x000080400000791a */ /* 0x000fc80000000000 */
.L_x_73:
[----:B------:R-:W-:Y:S05]  /*51d0*/  WARPSYNC.ALL ;  /* 0x0000000000007948 */ /* 0x000fea0003800000 */
[----:B------:R-:W-:Y:S06]  /*51e0*/  BAR.SYNC.DEFER_BLOCKING 0x1, 0x100 ;  /* 0x0044000000007b1d */ /* 0x000fec0000010000 */
        /* <DEDUP_REMOVED lines=19> */
[----:B------:R-:W-:Y:S02]  /*5320*/  UIADD3 UR4, UR51, 0x5200, URZ ;  /* 0x0000520033047890 */ /* 0x000fe4000fffe03f */
[----:B------:R-:W-:Y:S01]  /*5330*/  UIADD3.X UR9, URZ, UR49, URZ, UP0, !UPT ;  /* 0x000000313f097290 */ /* 0x000fe200087fe43f */
[----:B------:R-:W-:Y:S01]  /*5340*/  UMOV UR6, UR46 ;  /* 0x0000002e00067c82 */ /* 0x000fe20008000000 */
[----:B------:R-:W-:-:S07]  /*5350*/  UMOV UR7, UR47 ;  /* 0x0000002f00077c82 */ /* 0x000fce0008000000 */
[----:B------:R1:W-:Y:S02]  /*5360*/  UTMASTG.3D [UR4], [UR8] ;  /* 0x00000004080073b5 */ /* 0x0003e40008010000 */
[----:B-1----:R0:W-:Y:S02]  /*5370*/  UTMACMDFLUSH ;  /* 0x00000000000079b7 */ /* 0x0021e40000000000 */
.L_x_75:
[----:B------:R-:W-:Y:S05]  /*5380*/  BSYNC B0 ;  /* 0x0000000000007941 */ /* 0x000fea0003800000 */
.L_x_74:
[----:B------:R-:W-:Y:S04]  /*5390*/  BSSY B0, `(.L_x_76) ;  /* 0x000002e000007945 */ /* 0x000fe80003800000 */
[----:B------:R-:W-:Y:S05]  /*53a0*/  @!P3 BRA `(.L_x_77) ;  /* 0x0000000000b0b947 */ /* 0x000fea0003800000 */
[----:B------:R-:W-:-:S13]  /*53b0*/  ISETP.NE.AND P4, PT, R92, 0x3, PT ;  /* 0x000000035c00780c */ /* 0x000fda0003f85270 */
[----:B------:R-:W-:Y:S05]  /*53c0*/  @!P4 BRA `(.L_x_78) ;  /* 0x000000000004c947 */ /* 0x000fea0003800000 */
[----:B------:R-:W-:Y:S01]  /*53d0*/  BPT.TRAP 0x1 ;  /* 0x000000040000795c */ /* 0x000fe20000300000 */
.L_x_78:
[----:B------:R-:W-:Y:S01]  /*53e0*/  LEA R15, R98, UR51, 0x3 ;  /* 0x00000033620f7c11 */ /* 0x000fe2000f8e18ff */
[----:B------:R-:W-:Y:S01]  /*53f0*/  BSSY B1, `(.L_x_79) ;  /* 0x0000004000017945 */ /* 0x000fe20003800000 */
[----:B------:R-:W-:-:S04]  /*5400*/  SHF.L.U32 R14, R97, 0x1f, RZ ;  /* 0x0000001f610e7819 */ /* 0x000fc800000006ff */
[----:B------:R-:W1:Y:S02]  /*5410*/  SYNCS.PHASECHK.TRANS64.TRYWAIT P2, [R15+URZ+0xc0], R14 ;  /* 0x0000c00e0f0075a7 */ /* 0x000e64000804017f */
[----:B-1----:R-:W-:Y:S05]  /*5420*/  @!P2 BRA `(.L_x_80) ;  /* 0x000000440054a947 */ /* 0x002fea0003800000 */
.L_x_183:
[----:B------:R-:W-:Y:S05]  /*5430*/  BSYNC B1 ;  /* 0x0000000000017941 */ /* 0x000fea0003800000 */
.L_x_79:
[----:B------:R-:W-:Y:S04]  /*5440*/  BSSY B1, `(.L_x_81) ;  /* 0x0000011000017945 */ /* 0x000fe80003800000 */
[----:B------:R-:W-:Y:S05]  /*5450*/  @P1 BRA `(.L_x_82) ;  /* 0x00000000003c1947 */ /* 0x000fea0003800000 */
[----:B------:R-:W-:-:S04]  /*5460*/  IMAD R21, R98, 0x1000, R11 ;  /* 0x0000100062157824 */ /* 0x000fc800078e020b */
[----:B------:R-:W-:Y:S01]  /*5470*/  VIADD R5, R21, UR51 ;  /* 0x0000003315057c36 */ /* 0x000fe20008000000 */
[----:B------:R-:W-:Y:S03]  /*5480*/  LDS.U16 R8, [R21+UR51+0x200] ;  /* 0x0002003315087984 */ /* 0x000fe60008000400 */
[----:B------:R-:W-:Y:S01]  /*5490*/  IMAD.IADD R25, R5, 0x1, R12 ;  /* 0x0000000105197824 */ /* 0x000fe200078e020c */
[----:B------:R-:W-:Y:S04]  /*54a0*/  LDS.U16 R7, [R21+UR51+0x308] ;  /* 0x0003083315077984 */ /* 0x000fe80008000400 */
[----:B------:R-:W2:Y:S04]  /*54b0*/  LDS.U16 R5, [R21+UR51+0x300] ;  /* 0x0003003315057984 */ /* 0x000ea80008000400 */
        /* <DEDUP_REMOVED lines=9> */
.L_x_82:
[----:B------:R-:W-:Y:S05]  /*5550*/  BSYNC B1 ;  /* 0x0000000000017941 */ /* 0x000fea0003800000 */
.L_x_81:
        /* <DEDUP_REMOVED lines=8> */
.L_x_83:
[----:B-1----:R-:W1:Y:S01]  /*55e0*/  S2R R14, SR_CgaCtaId ;  /* 0x00000000000e7919 */ /* 0x002e620000008800 */
[----:B------:R-:W-:Y:S01]  /*55f0*/  IADD3 R13, R15, 0xe0, RZ ;  /* 0x000000e00f0d7810 */ /* 0x000fe20007ffe0ff */
[----:B------:R-:W-:-:S05]  /*5600*/  VIADD R98, R98, 0x1 ;  /* 0x0000000162627836 */ /* 0x000fca0000000000 */
[----:B------:R-:W-:-:S04]  /*5610*/  ISETP.NE.AND P2, PT, R98, 0x4, PT ;  /* 0x000000046200780c */ /* 0x000fc80003f45270 */
[----:B------:R-:W-:Y:S02]  /*5620*/  SEL R98, R98, RZ, P2 ;  /* 0x000000ff62627207 */ /* 0x000fe40001000000 */
[----:B-1----:R-:W-:Y:S02]  /*5630*/  PRMT R13, R14, 0x654, R13 ;  /* 0x000006540e0d7816 */ /* 0x002fe4000000000d */
[----:B------:R-:W-:Y:S02]  /*5640*/  SEL R14, RZ, 0x1, P2 ;  /* 0x00000001ff0e7807 */ /* 0x000fe40001000000 */
[----:B--2---:R1:W-:Y:S02]  /*5650*/  SYNCS.ARRIVE.TRANS64.RED.A1T0 RZ, [R13+URZ], RZ ;  /* 0x000000ff0dff79a7 */ /* 0x0043e4000810043f */
[----:B------:R-:W-:-:S07]  /*5660*/  LOP3.LUT R97, R97, R14, RZ, 0x3c, !PT ;  /* 0x0000000e61617212 */ /* 0x000fce00078e3cff */
.L_x_77:
[----:B------:R-:W-:Y:S05]  /*5670*/  BSYNC B0 ;  /* 0x0000000000007941 */ /* 0x000fea0003800000 */
.L_x_76:
        /* <DEDUP_REMOVED lines=66> */
.L_x_84:
        /* <DEDUP_REMOVED lines=27> */
.L_x_86:
[----:B------:R-:W-:Y:S05]  /*5c50*/  BSYNC B0 ;  /* 0x0000000000007941 */ /* 0x000fea0003800000 */
.L_x_85:
[----:B------:R-:W-:Y:S04]  /*5c60*/  BSSY B0, `(.L_x_87) ;  /* 0x000002f000007945 */ /* 0x000fe80003800000 */
[----:B------:R-:W-:Y:S05]  /*5c70*/  @!P3 BRA `(.L_x_88) ;  /* 0x0000000000b4b947 */ /* 0x000fea0003800000 */
[----:B------:R-:W-:-:S13]  /*5c80*/  ISETP.NE.AND P3, PT, R92, 0x3, PT ;  /* 0x000000035c00780c */ /* 0x000fda0003f65270 */
[----:B------:R-:W-:Y:S05]  /*5c90*/  @!P3 BRA `(.L_x_89) ;  /* 0x000000000004b947 */ /* 0x000fea0003800000 */
[----:B------:R-:W-:Y:S01]  /*5ca0*/  BPT.TRAP 0x1 ;  /* 0x000000040000795c */ /* 0x000fe20000300000 */
.L_x_89:
[----:B------:R-:W-:Y:S01]  /*5cb0*/  SHF.L.U32 R13, R97, 0x1f, RZ ;  /* 0x0000001f610d7819 */ /* 0x000fe200000006ff */
[----:B------:R-:W-:Y:S01]  /*5cc0*/  BSSY B1, `(.L_x_90) ;  /* 0x0000004000017945 */ /* 0x000fe20003800000 */
[----:B------:R-:W-:-:S04]  /*5cd0*/  LEA R14, R98, UR51, 0x3 ;  /* 0x00000033620e7c11 */ /* 0x000fc8000f8e18ff */
[----:B------:R-:W1:Y:S02]  /*5ce0*/  SYNCS.PHASECHK.TRANS64.TRYWAIT P2, [R14+URZ+0xc0], R13 ;  /* 0x0000c00d0e0075a7 */ /* 0x000e64000804017f */
[----:B-1----:R-:W-:Y:S05]  /*5cf0*/  @!P2 BRA `(.L_x_91) ;  /* 0x0000003c0034a947 */ /* 0x002fea0003800000 */
.L_x_184:
[----:B------:R-:W-:Y:S05]  /*5d00*/  BSYNC B1 ;  /* 0x0000000000017941 */ /* 0x000fea0003800000 */
.L_x_90:
        /* <DEDUP_REMOVED lines=8> */
[----:B------:R2:W3:Y:S04]  /*5d90*/  LDS.U16 R12, [R5+UR51+0x208] ;  /* 0x00020833050c7984 */ /* 0x0004e80008000400 */
[----:B-1----:R-:W-:Y:S04]  /*5da0*/  LDS.U16 R13, [R21+0x300] ;  /* 0x00030000150d7984 */ /* 0x002fe80000000400 */
[----:B------:R-:W1:Y:S04]  /*5db0*/  LDS.U16 R14, [R21+0x200] ;  /* 0x00020000150e7984 */ /* 0x000e680000000400 */
[----:B------:R-:W-:Y:S04]  /*5dc0*/  LDS.U16 R15, [R21+0x308] ;  /* 0x00030800150f7984 */ /* 0x000fe80000000400 */
[----:B------:R-:W4:Y:S01]  /*5dd0*/  LDS.U16 R20, [R21+0x208] ;  /* 0x0002080015147984 */ /* 0x000f220000000400 */
[----:B--2---:R-:W-:-:S02]  /*5de0*/  PRMT R5, R8, 0x5410, R7 ;  /* 0x0000541008057816 */ /* 0x004fc40000000007 */
[----:B---3--:R-:W-:Y:S02]  /*5df0*/  PRMT R8, R12, 0x5410, R9 ;  /* 0x000054100c087816 */ /* 0x008fe40000000009 */
[----:B-1----:R-:W-:Y:S02]  /*5e00*/  PRMT R9, R14, 0x5410, R13 ;  /* 0x000054100e097816 */ /* 0x002fe4000000000d */
[----:B----4-:R-:W-:-:S07]  /*5e10*/  PRMT R7, R20, 0x5410, R15 ;  /* 0x0000541014077816 */ /* 0x010fce000000000f */
.L_x_93:
[----:B------:R-:W-:Y:S05]  /*5e20*/  BSYNC B1 ;  /* 0x0000000000017941 */ /* 0x000fea0003800000 */
.L_x_92:
        /* <DEDUP_REMOVED lines=8> */
.L_x_94:
[----:B-1----:R-:W1:Y:S01]  /*5eb0*/  S2R R13, SR_CgaCtaId ;  /* 0x00000000000d7919 */ /* 0x002e620000008800 */
[C---:B------:R-:W-:Y:S01]  /*5ec0*/  LEA R12, R98.reuse, UR51, 0x3 ;  /* 0x00000033620c7c11 */ /* 0x040fe2000f8e18ff */
[----:B------:R-:W-:-:S04]  /*5ed0*/  VIADD R98, R98, 0x1 ;  /* 0x0000000162627836 */ /* 0x000fc80000000000 */
[----:B------:R-:W-:Y:S01]  /*5ee0*/  VIADD R12, R12, 0xe0 ;  /* 0x000000e00c0c7836 */ /* 0x000fe20000000000 */
[----:B------:R-:W-:-:S04]  /*5ef0*/  ISETP.NE.AND P1, PT, R98, 0x4, PT ;  /* 0x000000046200780c */ /* 0x000fc80003f25270 */
[----:B------:R-:W-:Y:S02]  /*5f00*/  SEL R98, R98, RZ, P1 ;  /* 0x000000ff62627207 */ /* 0x000fe40000800000 */
[----:B-1----:R-:W-:-:S04]  /*5f10*/  PRMT R12, R13, 0x654, R12 ;  /* 0x000006540d0c7816 */ /* 0x002fc8000000000c */
[----:B--2---:R1:W-:Y:S02]  /*5f20*/  SYNCS.ARRIVE.TRANS64.RED.A1T0 RZ, [R12+URZ], RZ ;  /* 0x000000ff0cff79a7 */ /* 0x0043e4000810043f */
[----:B-1----:R-:W-:-:S04]  /*5f30*/  SEL R12, RZ, 0x1, P1 ;  /* 0x00000001ff0c7807 */ /* 0x002fc80000800000 */
[----:B------:R-:W-:-:S07]  /*5f40*/  LOP3.LUT R97, R97, R12, RZ, 0x3c, !PT ;  /* 0x0000000c61617212 */ /* 0x000fce00078e3cff */
.L_x_88:
[----:B------:R-:W-:Y:S05]  /*5f50*/  BSYNC B0 ;  /* 0x0000000000007941 */ /* 0x000fea0003800000 */
.L_x_87:
[----:B------:R-:W-:Y:S01]  /*5f60*/  F2FP.F16.E4M3.UNPACK_B R21, R7.H1 ;  /* 0x00000007ff15723e */ /* 0x000fe200030006ff */
[C---:B------:R-:W-:Y:S01]  /*5f70*/  FFMA R100, R93.reuse, R100, R4 ;  /* 0x000000645d647223 */ /* 0x040fe20000000004 */
[----:B------:R-:W-:Y:S01]  /*5f80*/  F2FP.F16.E4M3.UNPACK_B R13, R5 ;  /* 0x00000005ff0d723e */ /* 0x000fe200020006ff */
[C-C-:B------:R-:W-:Y:S01]  /*5f90*/  FFMA R12, R93.reuse, R113, R6.reuse ;  /* 0x000000715d0c7223 */ /* 0x140fe20000000006 */
[----:B------:R-:W-:Y:S01]  /*5fa0*/  F2FP.F16.E4M3.UNPACK_B R5, R5.H1 ;  /* 0x00000005ff05723e */ /* 0x000fe200030006ff */
[----:B------:R-:W-:Y:S02]  /*5fb0*/  HADD2.F32 R25, -RZ, R21.H1_H1 ;  /* 0x30000015ff197230 */ /* 0x000fe40000004100 */
[C-C-:B------:R-:W-:Y:S01]  /*5fc0*/  FFMA R114, R93.reuse, R114, R6.reuse ;  /* 0x000000725d727223 */ /* 0x140fe20000000006 */
[--C-:B------:R-:W-:Y:S02]  /*5fd0*/  HADD2.F32 R15, -RZ, R13.reuse.H0_H0 ;  /* 0x2000000dff0f7230 */ /* 0x100fe40000004100 */
[----:B------:R-:W-:Y:S01]  /*5fe0*/  FFMA R14, R93, R109, R6 ;  /* 0x0000006d5d0e7223 */ /* 0x000fe20000000006 */
[----:B------:R-:W-:-:S02]  /*5ff0*/  HADD2.F32 R13, -RZ, R13.H1_H1 ;  /* 0x3000000dff0d7230 */ /* 0x000fc40000004100 */
[-C--:B------:R-:W-:Y:S01]  /*6000*/  FFMA R33, R25, R147.reuse, R100 ;  /* 0x0000009319217223 */ /* 0x080fe20000000064 */
[----:B------:R-:W-:Y:S01]  /*6010*/  FFMA R110, R93, R110, R6 ;  /* 0x0000006e5d6e7223 */ /* 0x000fe20000000006 */
[----:B------:R-:W-:Y:S01]  /*6020*/  FFMA R25, R15, R147, R12 ;  /* 0x000000930f197223 */ /* 0x000fe2000000000c */
[--C-:B------:R-:W-:Y:S01]  /*6030*/  HADD2.F32 R15, -RZ, R5.reuse.H0_H0 ;  /* 0x20000005ff0f7230 */ /* 0x100fe20000004100 */
[----:B------:R-:W-:Y:S01]  /*6040*/  F2FP.F16.E4M3.UNPACK_B R12, R8 ;  /* 0x00000008ff0c723e */ /* 0x000fe200020006ff */
[----:B------:R-:W-:Y:S02]  /*6050*/  HADD2.F32 R5, -RZ, R5.H1_H1 ;  /* 0x30000005ff057230 */ /* 0x000fe40000004100 */
[C-C-:B------:R-:W-:Y:S01]  /*6060*/  FFMA R24, R93.reuse, R105, R6.reuse ;  /* 0x000000695d187223 */ /* 0x140fe20000000006 */
[C-C-:B------:R-:W-:Y:S01]  /*6070*/  FFMA R106, R93.reuse, R106, R6.reuse ;  /* 0x0000006a5d6a7223 */ /* 0x140fe20000000006 */
[C-C-:B------:R-:W-:Y:S01]  /*6080*/  FFMA R28, R93.reuse, R101, R6.reuse ;  /* 0x000000655d1c7223 */ /* 0x140fe20000000006 */
[C---:B------:R-:W-:Y:S01]  /*6090*/  FFMA R102, R93.reuse, R102, R6 ;  /* 0x000000665d667223 */ /* 0x040fe20000000006 */
[C-C-:B------:R-:W-:Y:S01]  /*60a0*/  FFMA R112, R93.reuse, R112, R4.reuse ;  /* 0x000000705d707223 */ /* 0x140fe20000000004 */
[----:B------:R-:W-:Y:S01]  /*60b0*/  F2FP.F16.E4M3.UNPACK_B R8, R8.H1 ;  /* 0x00000008ff08723e */ /* 0x000fe200030006ff */
[----:B------:R-:W-:Y:S01]  /*60c0*/  FFMA R6, R93, R111, R4 ;  /* 0x0000006f5d067223 */ /* 0x000fe20000000004 */
[-C--:B------:R-:W-:Y:S01]  /*60d0*/  FFMA R114, R13, R147.reuse, R114 ;  /* 0x000000930d727223 */ /* 0x080fe20000000072 */
[----:B------:R-:W-:Y:S01]  /*60e0*/  FFMA R112, R5, R147, R112 ;  /* 0x0000009305707223 */ /* 0x000fe20000000070 */
[----:B------:R-:W-:-:S02]  /*60f0*/  HADD2.F32 R13, -RZ, R12.H0_H0 ;  /* 0x2000000cff0d7230 */ /* 0x000fc40000004100 */
[----:B------:R-:W-:Y:S01]  /*6100*/  FFMA R27, R15, R147, R6 ;  /* 0x000000930f1b7223 */ /* 0x000fe20000000006 */
[--C-:B------:R-:W-:Y:S02]  /*6110*/  HADD2.F32 R5, -RZ, R8.reuse.H0_H0 ;  /* 0x20000008ff057230 */ /* 0x100fe40000004100 */
[----:B------:R-:W-:Y:S01]  /*6120*/  FFMA R20, R93, R107, R4 ;  /* 0x0000006b5d147223 */ /* 0x000fe20000000004 */
[----:B------:R-:W-:Y:S01]  /*6130*/  F2FP.F16.E4M3.UNPACK_B R6, R9 ;  /* 0x00000009ff06723e */ /* 0x000fe200020006ff */
[-C--:B------:R-:W-:Y:S01]  /*6140*/  FFMA R14, R13, R147.reuse, R14 ;  /* 0x000000930d0e7223 */ /* 0x080fe2000000000e */
[----:B------:R-:W-:Y:S02]  /*6150*/  HADD2.F32 R13, -RZ, R8.H1_H1 ;  /* 0x30000008ff0d7230 */ /* 0x000fe40000004100 */
[----:B------:R-:W-:Y:S01]  /*6160*/  FFMA R20, R5, R147, R20 ;  /* 0x0000009305147223 */ /* 0x000fe20000000014 */
[----:B------:R-:W-:Y:S01]  /*6170*/  FFMA R108, R93, R108, R4 ;  /* 0x0000006c5d6c7223 */ /* 0x000fe20000000004 */
[----:B------:R-:W-:Y:S01]  /*6180*/  HADD2.F32 R5, -RZ, R6.H0_H0 ;  /* 0x20000006ff057230 */ /* 0x000fe20000004100 */
[----:B------:R-:W-:Y:S01]  /*6190*/  F2FP.F16.E4M3.UNPACK_B R9, R9.H1 ;  /* 0x00000009ff09723e */ /* 0x000fe200030006ff */
[----:B------:R-:W-:Y:S01]  /*61a0*/  HADD2.F32 R15, -RZ, R12.H1_H1 ;  /* 0x3000000cff0f7230 */ /* 0x000fe20000004100 */
[----:B------:R-:W-:Y:S01]  /*61b0*/  F2FP.F16.E4M3.UNPACK_B R7, R7 ;  /* 0x00000007ff07723e */ /* 0x000fe200020006ff */
[-C--:B------:R-:W-:Y:S01]  /*61c0*/  FFMA R31, R13, R147.reuse, R108 ;  /* 0x000000930d1f7223 */ /* 0x080fe2000000006c */
[----:B------:R-:W-:Y:S01]  /*61d0*/  FFMA R24, R5, R147, R24 ;  /* 0x0000009305187223 */ /* 0x000fe20000000018 */
[----:B------:R-:W-:-:S02]  /*61e0*/  HADD2.F32 R5, -RZ, R9.H0_H0 ;  /* 0x20000009ff057230 */ /* 0x000fc40000004100 */
[----:B------:R-:W-:Y:S01]  /*61f0*/  FFMA R29, R15, R147, R110 ;  /* 0x000000930f1d7223 */ /* 0x000fe2000000006e */
[----:B------:R-:W-:Y:S02]  /*6200*/  HADD2.F32 R13, -RZ, R7.H0_H0 ;  /* 0x20000007ff0d7230 */ /* 0x000fe40000004100 */
[C-C-:B------:R-:W-:Y:S01]  /*6210*/  FFMA R26, R93.reuse, R103, R4.reuse ;  /* 0x000000675d1a7223 */ /* 0x140fe20000000004 */
[C-C-:B------:R-:W-:Y:S01]  /*6220*/  FFMA R104, R93.reuse, R104, R4.reuse ;  /* 0x000000685d687223 */ /* 0x140fe20000000004 */
[----:B------:R-:W-:Y:S02]  /*6230*/  HADD2.F32 R15, -RZ, R6.H1_H1 ;  /* 0x30000006ff0f7230 */ /* 0x000fe40000004100 */
[----:B------:R-:W-:Y:S01]  /*6240*/  FFMA R4, R93, R99, R4 ;  /* 0x000000635d047223 */ /* 0x000fe20000000004 */
[----:B------:R-:W-:Y:S02]  /*6250*/  HADD2.F32 R9, -RZ, R9.H1_H1 ;  /* 0x30000009ff097230 */ /* 0x000fe40000004100 */
[----:B------:R-:W-:Y:S01]  /*6260*/  FFMA R5, R5, R147, R26 ;  /* 0x0000009305057223 */ /* 0x000fe2000000001a */
[----:B------:R-:W-:-:S02]  /*6270*/  HADD2.F32 R7, -RZ, R7.H1_H1 ;  /* 0x30000007ff077230 */ /* 0x000fc40000004100 */
[-C--:B------:R-:W-:Y:S01]  /*6280*/  FFMA R15, R15, R147.reuse, R106 ;  /* 0x000000930f0f7223 */ /* 0x080fe2000000006a */
[----:B------:R-:W-:Y:S02]  /*6290*/  HADD2.F32 R21, -RZ, R21.H0_H0 ;  /* 0x20000015ff157230 */ /* 0x000fe40000004100 */
[-C--:B------:R-:W-:Y:S01]  /*62a0*/  FFMA R104, R9, R147.reuse, R104 ;  /* 0x0000009309687223 */ /* 0x080fe20000000068 */
[-C--:B------:R-:W-:Y:S01]  /*62b0*/  FFMA R13, R13, R147.reuse, R28 ;  /* 0x000000930d0d7223 */ /* 0x080fe2000000001c */
[----:B------:R-:W-:Y:S01]  /*62c0*/  FFMA R102, R7, R147, R102 ;  /* 0x0000009307667223 */ /* 0x000fe20000000066 */
[----:B------:R-:W-:Y:S01]  /*62d0*/  F2FP.SATFINITE.E4M3.F32.PACK_AB_MERGE_C R114, R114, R25, RZ ;  /* 0x000000197272723e */ /* 0x000fe200048070ff */
[----:B------:R-:W-:Y:S01]  /*62e0*/  FFMA R4, R21, R147, R4 ;  /* 0x0000009315047223 */ /* 0x000fe20000000004 */
[----:B------:R-:W-:Y:S02]  /*62f0*/  F2FP.SATFINITE.E4M3.F32.PACK_AB_MERGE_C R112, R112, R27, RZ ;  /* 0x0000001b7070723e */ /* 0x000fe400048070ff */
[----:B------:R-:W-:-:S02]  /*6300*/  F2FP.SATFINITE.E4M3.F32.PACK_AB_MERGE_C R14, R29, R14, RZ ;  /* 0x0000000e1d0e723e */ /* 0x000fc400048070ff */
[----:B------:R-:W-:Y:S02]  /*6310*/  F2FP.SATFINITE.E4M3.F32.PACK_AB_MERGE_C R20, R31, R20, RZ ;  /* 0x000000141f14723e */ /* 0x000fe400048070ff */
[----:B------:R-:W-:Y:S02]  /*6320*/  F2FP.SATFINITE.E4M3.F32.PACK_AB_MERGE_C R15, R15, R24, RZ ;  /* 0x000000180f0f723e */ /* 0x000fe400048070ff */
[----:B------:R-:W-:Y:S02]  /*6330*/  F2FP.SATFINITE.E4M3.F32.PACK_AB_MERGE_C R5, R104, R5, RZ ;  /* 0x000000056805723e */ /* 0x000fe400048070ff */
[----:B------:R-:W-:Y:S02]  /*6340*/  F2FP.SATFINITE.E4M3.F32.PACK_AB_MERGE_C R13, R102, R13, RZ ;  /* 0x0000000d660d723e */ /* 0x000fe400048070ff */
[----:B------:R-:W-:Y:S01]  /*6350*/  F2FP.SATFINITE.E4M3.F32.PACK_AB_MERGE_C R33, R33, R4, RZ ;  /* 0x000000042121723e */ /* 0x000fe200048070ff */
[----:B------:R-:W-:Y:S06]  /*6360*/  @P0 BRA `(.L_x_95) ;  /* 0x0000000000040947 */ /* 0x000fec0003800000 */
[----:B------:R-:W-:-:S04]  /*6370*/  DEPBAR.LE SB0, 0x1 ;  /* 0x000080400000791a */ /* 0x000fc80000000000 */
.L_x_95:
[----:B------:R-:W-:Y:S05]  /*6380*/  WARPSYNC.ALL ;  /* 0x0000000000007948 */ /* 0x000fea0003800000 */
[----:B------:R-:W-:Y:S01]  /*6390*/  BAR.SYNC.DEFER_BLOCKING 0x1, 0x100 ;  /* 0x0044000000007b1d */ /* 0x000fe20000010000 */
[----:B------:R-:W-:-:S05]  /*63a0*/  IADD3 R16, P1, R16, UR40, RZ ;  /* 0x0000002810107c10 */ /* 0x000fca000ff3e0ff */
        /* <DEDUP_REMOVED lines=25> */
.L_x_97:
[----:B------:R-:W-:Y:S05]  /*6540*/  BSYNC B0 ;  /* 0x0000000000007941 */ /* 0x000fea0003800000 */
.L_x_96:
[----:B------:R-:W-:Y:S01]  /*6550*/  ULDC.64 UR4, c[0x0][0x8f8] ;  /* 0x00023e0000047ab9 */ /* 0x000fe20000000a00 */
[----:B------:R-:W-:Y:S01]  /*6560*/  IADD3.X R17, R17, UR38, RZ, P1, !PT ;  /* 0x0000002611117c10 */ /* 0x000fe20008ffe4ff */
[----:B------:R-:W-:Y:S01]  /*6570*/  UMOV UR47, 0xffffffff ;  /* 0xffffffff002f7882 */ /* 0x000fe20000000000 */
[----:B------:R-:W-:Y:S01]  /*6580*/  ISETP.GE.U32.AND P0, PT, R16, UR4, PT ;  /* 0x0000000410007c0c */ /* 0x000fe2000bf06070 */
[----:B------:R-:W-:Y:S01]  /*6590*/  IMAD.MOV.U32 R88, RZ, RZ, -0x1 ;  /* 0xffffffffff587424 */ /* 0x000fe200078e00ff */
[----:B------:R-:W-:Y:S02]  /*65a0*/  PRMT R4, RZ, 0x7610, R4 ;  /* 0x00007610ff047816 */ /* 0x000fe40000000004 */
[----:B------:R-:W-:Y:S02]  /*65b0*/  ISETP.GE.U32.AND.EX P0, PT, R17, UR5, PT, P0 ;  /* 0x0000000511007c0c */ /* 0x000fe4000bf06100 */
[----:B------:R-:W-:-:S11]  /*65c0*/  MOV R89, 0xffffffff ;  /* 0xffffffff00597802 */ /* 0x000fd60000000f00 */
[----:B------:R-:W-:Y:S05]  /*65d0*/  @P0 BRA `(.L_x_98) ;  /* 0x0000000400640947 */ /* 0x000fea0003800000 */
[----:B------:R-:W1:Y:S01]  /*65e0*/  LDC.64 R10, c[0x0][0x8d0] ;  /* 0x00023400ff0a7b82 */ /* 0x000e620000000a00 */
[----:B------:R-:W2:Y:S01]  /*65f0*/  S2R R24, SR_CTAID.X ;  /* 0x0000000000187919 */ /* 0x000ea20000002500 */
[----:B------:R-:W-:Y:S02]  /*6600*/  IMAD.MOV.U32 R8, RZ, RZ, R16 ;  /* 0x000000ffff087224 */ /* 0x000fe400078e0010 */
[----:B------:R-:W-:-:S04]  /*6610*/  IMAD.MOV.U32 R9, RZ, RZ, R17 ;  /* 0x000000ffff097224 */ /* 0x000fc800078e0011 */
[----:B------:R-:W3:Y:S08]  /*6620*/  LDC R12, c[0x0][0x8d8] ;  /* 0x00023600ff0c7b82 */ /* 0x000ef00000000800 */
[----:B------:R-:W4:Y:S01]  /*6630*/  LDC.64 R20, c[0x0][0x8c8] ;  /* 0x00023200ff147b82 */ /* 0x000f220000000a00 */
[----:B-1----:R-:W-:-:S04]  /*6640*/  ISETP.NE.U32.AND P0, PT, R10, RZ, PT ;  /* 0x000000ff0a00720c */ /* 0x002fc80003f05070 */
[----:B------:R-:W-:-:S13]  /*6650*/  ISETP.NE.AND.EX P0, PT, R11, RZ, PT, P0 ;  /* 0x000000ff0b00720c */ /* 0x000fda0003f05300 */
[----:B--234-:R-:W-:Y:S05]  /*6660*/  @!P0 BRA `(.L_x_99) ;  /* 0x0000000000288947 */ /* 0x01cfea0003800000 */
        /* <DEDUP_REMOVED lines=10> */
.L_x_99:
[----:B------:R-:W1:Y:S01]  /*6710*/  S2R R25, SR_CTAID.Y ;  /* 0x0000000000197919 */ /* 0x000e620000002600 */
[-CC-:B------:R-:W-:Y:S01]  /*6720*/  SHF.R.U64 R32, R8, R12.reuse, R9.reuse ;  /* 0x0000000c08207219 */ /* 0x180fe20000001209 */
[----:B------:R-:W2:Y:S01]  /*6730*/  LDC.64 R14, c[0x0][0x8e8] ;  /* 0x00023a00ff0e7b82 */ /* 0x000ea20000000a00 */
[----:B------:R-:W-:Y:S01]  /*6740*/  SHF.R.U32.HI R4, RZ, R12, R9 ;  /* 0x0000000cff047219 */ /* 0x000fe20000011609 */
[----:B------:R-:W-:Y:S01]  /*6750*/  ULDC UR4, c[0x0][0x150] ;  /* 0x0000540000047ab9 */ /* 0x000fe20000000800 */
[----:B------:R-:W-:Y:S02]  /*6760*/  IADD3 R7, P0, RZ, -R32, RZ ;  /* 0x80000020ff077210 */ /* 0x000fe40007f1e0ff */
[----:B------:R-:W-:Y:S02]  /*6770*/  I2FP.F32.U32 R9, R24 ;  /* 0x0000001800097245 */ /* 0x000fe40000201000 */
[----:B------:R-:W-:Y:S01]  /*6780*/  IADD3.X R5, RZ, ~R4, RZ, P0, !PT ;  /* 0x80000004ff057210 */ /* 0x000fe200007fe4ff */
[----:B------:R-:W3:Y:S02]  /*6790*/  LDC R8, c[0x0][0x8c0] ;  /* 0x00023000ff087b82 */ /* 0x000ee40000000800 */
[----:B------:R-:W-:Y:S01]  /*67a0*/  FMUL R9, R9, UR4 ;  /* 0x0000000409097c20 */ /* 0x000fe20008400000 */
[----:B------:R-:W-:Y:S01]  /*67b0*/  ULDC UR4, c[0x0][0x154] ;  /* 0x0000550000047ab9 */ /* 0x000fe20000000800 */
[----:B------:R-:W-:-:S02]  /*67c0*/  IMAD R6, R5, R20, RZ ;  /* 0x0000001405067224 */ /* 0x000fc400078e02ff */
[C---:B------:R-:W-:Y:S02]  /*67d0*/  IMAD.WIDE.U32 R4, R7.reuse, R20, R16 ;  /* 0x0000001407047225 */ /* 0x040fe400078e0010 */
[----:B------:R-:W4:Y:S01]  /*67e0*/  LDC R20, c[0x0][0x8b0] ;  /* 0x00022c00ff147b82 */ /* 0x000f220000000800 */
[----:B------:R-:W5:Y:S01]  /*67f0*/  F2I.U32.TRUNC.NTZ R9, R9 ;  /* 0x0000000900097305 */ /* 0x000f62000020f000 */
[----:B------:R-:W-:-:S04]  /*6800*/  IMAD R7, R7, R21, R6 ;  /* 0x0000001507077224 */ /* 0x000fc800078e0206 */
[----:B------:R-:W-:Y:S02]  /*6810*/  IMAD.IADD R5, R5, 0x1, R7 ;  /* 0x0000000105057824 */ /* 0x000fe400078e0207 */
[----:B------:R-:W4:Y:S01]  /*6820*/  LDC R28, c[0x0][0x900] ;  /* 0x00024000ff1c7b82 */ /* 0x000f220000000800 */
[----:B--2---:R-:W-:Y:S01]  /*6830*/  ISETP.NE.U32.AND P0, PT, R14, RZ, PT ;  /* 0x000000ff0e00720c */ /* 0x004fe20003f05070 */
[----:B------:R-:W-:-:S03]  /*6840*/  IMAD.MOV.U32 R7, RZ, RZ, -0x1 ;  /* 0xffffffffff077424 */ /* 0x000fc600078e00ff */
[----:B------:R-:W-:-:S03]  /*6850*/  ISETP.NE.AND.EX P0, PT, R15, RZ, PT, P0 ;  /* 0x000000ff0f00720c */ /* 0x000fc60003f05300 */
[----:B------:R-:W2:Y:S01]  /*6860*/  LDC R11, c[0x0][0x144] ;  /* 0x00005100ff0b7b82 */ /* 0x000ea20000000800 */
[-C--:B---3--:R-:W-:Y:S01]  /*6870*/  SHF.R.U64 R12, R4, R8.reuse, R5 ;  /* 0x00000008040c7219 */ /* 0x088fe20000001205 */
[----:B-----5:R-:W-:Y:S01]  /*6880*/  IMAD.MOV R9, RZ, RZ, -R9 ;  /* 0x000000ffff097224 */ /* 0x020fe200078e0a09 */
[----:B-1----:R-:W-:Y:S02]  /*6890*/  I2FP.F32.U32 R4, R25 ;  /* 0x0000001900047245 */ /* 0x002fe40000201000 */
[----:B------:R-:W-:-:S03]  /*68a0*/  SHF.R.U32.HI R5, RZ, R8, R5 ;  /* 0x00000008ff057219 */ /* 0x000fc60000011605 */
[----:B------:R-:W1:Y:S01]  /*68b0*/  LDC R26, c[0x0][0x148] ;  /* 0x00005200ff1a7b82 */ /* 0x000e620000000800 */
[----:B------:R-:W-:Y:S01]  /*68c0*/  FMUL R6, R4, UR4 ;  /* 0x0000000404067c20 */ /* 0x000fe20008400000 */
[-CC-:B----4-:R-:W-:Y:S02]  /*68d0*/  SHF.R.U64 R10, R12, R20.reuse, R5.reuse ;  /* 0x000000140c0a7219 */ /* 0x190fe40000001205 */
[----:B------:R-:W-:Y:S02]  /*68e0*/  SHF.R.U32.HI R5, RZ, R20, R5 ;  /* 0x00000014ff057219 */ /* 0x000fe40000011605 */
[----:B------:R3:W4:Y:S02]  /*68f0*/  F2I.U32.TRUNC.NTZ R20, R6 ;  /* 0x0000000600147305 */ /* 0x000724000020f000 */
[----:B------:R-:W1:Y:S01]  /*6900*/  LDC R21, c[0x0][0x8a8] ;  /* 0x00022a00ff157b82 */ /* 0x000e620000000800 */
[-C--:B------:R-:W-:Y:S02]  /*6910*/  SHF.R.U64 R13, R10, R28.reuse, R5 ;  /* 0x0000001c0a0d7219 */ /* 0x080fe40000001205 */
[----:B------:R-:W-:-:S02]  /*6920*/  SHF.L.U32 R7, R7, R28, RZ ;  /* 0x0000001c07077219 */ /* 0x000fc400000006ff */
[-C--:B------:R-:W-:Y:S01]  /*6930*/  SHF.R.U32.HI R5, RZ, R28.reuse, R5 ;  /* 0x0000001cff057219 */ /* 0x080fe20000011605 */
[----:B------:R-:W-:Y:S01]  /*6940*/  IMAD.MOV.U32 R4, RZ, RZ, R13 ;  /* 0x000000ffff047224 */ /* 0x000fe200078e000d */
[----:B------:R-:W-:Y:S01]  /*6950*/  SHF.L.U32 R89, R3, R28, RZ ;  /* 0x0000001c03597219 */ /* 0x000fe200000006ff */
[----:B------:R-:W1:Y:S01]  /*6960*/  LDC R29, c[0x0][0x8f0] ;  /* 0x00023c00ff1d7b82 */ /* 0x000e620000000800 */
[----:B--2---:R-:W-:Y:S01]  /*6970*/  IMAD R24, R11, R9, R24 ;  /* 0x000000090b187224 */ /* 0x004fe200078e0218 */
[----:B------:R-:W-:-:S06]  /*6980*/  LOP3.LUT R27, RZ, R7, RZ, 0x33, !PT ;  /* 0x00000007ff1b7212 */ /* 0x000fcc00078e33ff */
[----:B------:R-:W2:Y:S08]  /*6990*/  LDC R30, c[0x0][0x8e0] ;  /* 0x00023800ff1e7b82 */ /* 0x000eb00000000800 */
[----:B------:R-:W1:Y:S01]  /*69a0*/  LDC R31, c[0x0][0x8b8] ;  /* 0x00022e00ff1f7b82 */ /* 0x000e620000000800 */
[----:B---34-:R-:W-:Y:S05]  /*69b0*/  @!P0 BRA `(.L_x_100) ;  /* 0x0000000000288947 */ /* 0x018fea0003800000 */
[----:B------:R-:W3:Y:S02]  /*69c0*/  LDC R4, c[0x0][0x8f4] ;  /* 0x00023d00ff047b82 */ /* 0x000ee40000000800 */
[----:B---3--:R-:W-:-:S05]  /*69d0*/  IADD3 R3, P0, R13, R4, RZ ;  /* 0x000000040d037210 */ /* 0x008fca0007f1e0ff */
[----:B------:R-:W-:-:S04]  /*69e0*/  IMAD.X R11, RZ, RZ, R5, P0 ;  /* 0x000000ffff0b7224 */ /* 0x000fc800000e0605 */
[----:B------:R-:W-:-:S04]  /*69f0*/  IMAD.WIDE.U32 R4, R11, R14, RZ ;  /* 0x0000000e0b047225 */ /* 0x000fc800078e00ff */
[----:B------:R-:W-:-:S04]  /*6a00*/  IMAD.WIDE.U32 R6, P0, R3, R15, R4 ;  /* 0x0000000f03067225 */ /* 0x000fc80007800004 */
[----:B------:R-:W-:Y:S01]  /*6a10*/  IMAD.WIDE.U32 R4, R3, R14, RZ ;  /* 0x0000000e03047225 */ /* 0x000fe200078e00ff */
[----:B------:R-:W-:-:S03]  /*6a20*/  MOV R8, R7 ;  /* 0x0000000700087202 */ /* 0x000fc60000000f00 */
[----:B------:R-:W-:Y:S01]  /*6a30*/  IMAD.X R9, RZ, RZ, RZ, P0 ;  /* 0x000000ffff097224 */ /* 0x000fe200000e06ff */
[----:B------:R-:W-:-:S05]  /*6a40*/  IADD3 RZ, P0, R5, R6, RZ ;  /* 0x0000000605ff7210 */ /* 0x000fca0007f1e0ff */
[----:B------:R-:W-:-:S08]  /*6a50*/  IMAD.WIDE.U32.X R4, R11, R15, R8, P0 ;  /* 0x0000000f0b047225 */ /* 0x000fd000000e0408 */
.L_x_100:
[----:B------:R-:W-:Y:S01]  /*6a60*/  ISETP.NE.AND P0, PT, R2, 0x1, PT ;  /* 0x000000010200780c */ /* 0x000fe20003f05270 */
[----:B------:R-:W-:Y:S01]  /*6a70*/  IMAD.MOV R20, RZ, RZ, -R20 ;  /* 0x000000ffff147224 */ /* 0x000fe200078e0a14 */
[----:B-1----:R-:W-:Y:S01]  /*6a80*/  SHF.R.U64 R3, R4, R29, R5 ;  /* 0x0000001d04037219 */ /* 0x002fe20000001205 */
[----:B------:R-:W-:Y:S01]  /*6a90*/  VIADD R5, R21, 0xffffffff ;  /* 0xffffffff15057836 */ /* 0x000fe20000000000 */
[----:B------:R-:W-:Y:S02]  /*6aa0*/  LOP3.LUT R10, R10, R27, RZ, 0xc0, !PT ;  /* 0x0000001b0a0a7212 */ /* 0x000fe400078ec0ff */
[----:B------:R-:W-:Y:S01]  /*6ab0*/  R2UR UR47, R32 ;  /* 0x00000000202f72ca */ /* 0x000fe200000e0000 */
[----:B------:R-:W-:Y:S01]  /*6ac0*/  IMAD.MOV R4, RZ, RZ, -R3 ;  /* 0x000000ffff047224 */ /* 0x000fe200078e0a03 */
[----:B------:R-:W-:Y:S01]  /*6ad0*/  LOP3.LUT R12, R12, R5, RZ, 0xc0, !PT ;  /* 0x000000050c0c7212 */ /* 0x000fe200078ec0ff */
[----:B------:R-:W-:Y:S02]  /*6ae0*/  IMAD R89, R89, R3, R10 ;  /* 0x0000000359597224 */ /* 0x000fe400078e020a */
[----:B--2---:R-:W-:-:S02]  /*6af0*/  IMAD R3, R4, R30, R13 ;  /* 0x0000001e04037224 */ /* 0x004fc400078e020d */
[----:B------:R-:W-:Y:S02]  /*6b00*/  @P0 IMAD R24, R26, R20, R25 ;  /* 0x000000141a180224 */ /* 0x000fe400078e0219 */
[----:B------:R-:W-:Y:S02]  /*6b10*/  IMAD R4, R3, R21, R12 ;  /* 0x0000001503047224 */ /* 0x000fe400078e020c */
[----:B------:R-:W-:Y:S02]  /*6b20*/  IMAD R89, R89, R31, R24 ;  /* 0x0000001f59597224 */ /* 0x000fe400078e0218 */
[----:B------:R-:W-:-:S03]  /*6b30*/  IMAD.MOV.U32 R3, RZ, RZ, 0x1 ;  /* 0x00000001ff037424 */ /* 0x000fc600078e00ff */
[----:B------:R-:W-:Y:S02]  /*6b40*/  SEL R88, R4, R89, !P0 ;  /* 0x0000005904587207 */ /* 0x000fe40004000000 */
[----:B------:R-:W-:Y:S02]  /*6b50*/  SEL R89, R89, R4, !P0 ;  /* 0x0000000459597207 */ /* 0x000fe40004000000 */
[----:B------:R-:W-:-:S07]  /*6b60*/  PRMT R4, R3, 0x7610, R4 ;  /* 0x0000761003047816 */ /* 0x000fce0000000004 */
.L_x_98:
[----:B------:R-:W-:Y:S01]  /*6b70*/  LOP3.LUT P0, RZ, R4, 0xff, RZ, 0xc0, !PT ;  /* 0x000000ff04ff7812 */ /* 0x000fe2000780c0ff */
[----:B------:R-:W-:Y:S01]  /*6b80*/  UIMAD.WIDE.U32 UR4, UR52, -0x55555555, URZ ;  /* 0xaaaaaaab340478a5 */ /* 0x000fe2000f8e003f */
[----:B------:R-:W-:-:S03]  /*6b90*/  IMAD.MOV.U32 R147, RZ, RZ, R0 ;  /* 0x000000ffff937224 */ /* 0x000fc600078e0000 */
[----:B------:R-:W-:-:S04]  /*6ba0*/  USHF.R.U32.HI UR4, URZ, 0x3, UR5 ;  /* 0x000000033f047899 */ /* 0x000fc80008011605 */
[----:B------:R-:W-:-:S04]  /*6bb0*/  UIMAD UR4, UR4, -0xc, UR52 ;  /* 0xfffffff4040478a4 */ /* 0x000fc8000f8e0234 */
[----:B------:R-:W-:Y:S08]  /*6bc0*/  @P0 BRA `(.L_x_101) ;  /* 0xffffffac00080947 */ /* 0x000ff0000383ffff */
[----:B------:R-:W-:-:S04]  /*6bd0*/  DEPBAR.LE SB0, 0x0 ;  /* 0x000080000000791a */ /* 0x000fc80000000000 */
[----:B------:R-:W-:Y:S05]  /*6be0*/  EXIT ;  /* 0x000000000000794d */ /* 0x000fea0003800000 */
.L_x_12:
[----:B------:R-:W-:Y:S01]  /*6bf0*/  ULDC.64 UR4, c[0x0][0x8f8] ;  /* 0x00023e0000047ab9 */ /* 0x000fe20000000a00 */
[----:B------:R-:W-:Y:S01]  /*6c00*/  PRMT R12, RZ, 0x7610, R12 ;  /* 0x00007610ff0c7816 */ /* 0x000fe2000000000c */
[----:B------:R-:W-:Y:S01]  /*6c10*/  IMAD.MOV.U32 R20, RZ, RZ, -0x1 ;  /* 0xffffffffff147424 */ /* 0x000fe200078e00ff */
[----:B------:R-:W-:Y:S01]  /*6c20*/  ISETP.GE.U32.AND P0, PT, R16, UR4, PT ;  /* 0x0000000410007c0c */ /* 0x000fe2000bf06070 */
[----:B------:R-:W-:Y:S01]  /*6c30*/  IMAD.MOV.U32 R13, RZ, RZ, -0x1 ;  /* 0xffffffffff0d7424 */ /* 0x000fe200078e00ff */
[----:B------:R-:W-:Y:S02]  /*6c40*/  MOV R7, 0xffffffff ;  /* 0xffffffff00077802 */ /* 0x000fe40000000f00 */
[----:B------:R-:W-:-:S13]  /*6c50*/  ISETP.GE.U32.AND.EX P0, PT, R17, UR5, PT, P0 ;  /* 0x0000000511007c0c */ /* 0x000fda000bf06100 */
[----:B------:R-:W-:Y:S05]  /*6c60*/  @P0 BRA `(.L_x_102) ;  /* 0x0000000400240947 */ /* 0x000fea0003800000 */
[----:B------:R-:W2:Y:S01]  /*6c70*/  LDC.64 R22, c[0x0][0x8d0] ;  /* 0x00023400ff167b82 */ /* 0x000ea20000000a00 */
[----:B------:R-:W-:Y:S02]  /*6c80*/  IMAD.MOV.U32 R20, RZ, RZ, R16 ;  /* 0x000000ffff147224 */ /* 0x000fe400078e0010 */
[----:B------:R-:W-:-:S05]  /*6c90*/  IMAD.MOV.U32 R21, RZ, RZ, R17 ;  /* 0x000000ffff157224 */ /* 0x000fca00078e0011 */
[----:B------:R-:W3:Y:S08]  /*6ca0*/  LDC R26, c[0x0][0x8d8] ;  /* 0x00023600ff1a7b82 */ /* 0x000ef00000000800 */
[----:B------:R-:W4:Y:S01]  /*6cb0*/  LDC.64 R28, c[0x0][0x8c8] ;  /* 0x00023200ff1c7b82 */ /* 0x000f220000000a00 */
[----:B--2---:R-:W-:-:S04]  /*6cc0*/  ISETP.NE.U32.AND P0, PT, R22, RZ, PT ;  /* 0x000000ff1600720c */ /* 0x004fc80003f05070 */
[----:B------:R-:W-:-:S13]  /*6cd0*/  ISETP.NE.AND.EX P0, PT, R23, RZ, PT, P0 ;  /* 0x000000ff1700720c */ /* 0x000fda0003f05300 */
[----:B---34-:R-:W-:Y:S05]  /*6ce0*/  @!P0 BRA `(.L_x_103) ;  /* 0x0000000000288947 */ /* 0x018fea0003800000 */
[----:B------:R-:W2:Y:S02]  /*6cf0*/  LDC R7, c[0x0][0x8dc] ;  /* 0x00023700ff077b82 */ /* 0x000ea40000000800 */
[----:B--2---:R-:W-:-:S05]  /*6d00*/  IADD3 R7, P0, R16, R7, RZ ;  /* 0x0000000710077210 */ /* 0x004fca0007f1e0ff */
        /* <DEDUP_REMOVED lines=8> */
.L_x_103:
[----:B------:R-:W2:Y:S01]  /*6d90*/  LDC.64 R32, c[0x0][0x8e8] ;  /* 0x00023a00ff207b82 */ /* 0x000ea20000000a00 */
[-CC-:B------:R-:W-:Y:S01]  /*6da0*/  SHF.R.U64 R25, R20, R26.reuse, R21.reuse ;  /* 0x0000001a14197219 */ /* 0x180fe20000001215 */
[----:B------:R-:W-:Y:S01]  /*6db0*/  ULDC UR4, c[0x0][0x900] ;  /* 0x0002400000047ab9 */ /* 0x000fe20000000800 */
[----:B------:R-:W-:Y:S02]  /*6dc0*/  SHF.R.U32.HI R7, RZ, R26, R21 ;  /* 0x0000001aff077219 */ /* 0x000fe40000011615 */
[----:B------:R-:W-:-:S03]  /*6dd0*/  IADD3 R15, P0, RZ, -R25, RZ ;  /* 0x80000019ff0f7210 */ /* 0x000fc60007f1e0ff */
[----:B------:R-:W3:Y:S01]  /*6de0*/  LDC R20, c[0x0][0x8c0] ;  /* 0x00023000ff147b82 */ /* 0x000ee20000000800 */
[----:B------:R-:W-:Y:S01]  /*6df0*/  IADD3.X R7, RZ, ~R7, RZ, P0, !PT ;  /* 0x80000007ff077210 */ /* 0x000fe200007fe4ff */
[----:B------:R-:W-:-:S04]  /*6e00*/  IMAD.WIDE.U32 R12, R15, R28, R16 ;  /* 0x0000001c0f0c7225 */ /* 0x000fc800078e0010 */
[----:B------:R-:W-:Y:S02]  /*6e10*/  IMAD R14, R7, R28, RZ ;  /* 0x0000001c070e7224 */ /* 0x000fe400078e02ff */
[----:B------:R-:W4:Y:S02]  /*6e20*/  LDC R30, c[0x0][0x8b0] ;  /* 0x00022c00ff1e7b82 */ /* 0x000f240000000800 */
[----:B------:R-:W-:-:S04]  /*6e30*/  IMAD R7, R15, R29, R14 ;  /* 0x0000001d0f077224 */ /* 0x000fc800078e020e */
[----:B------:R-:W-:Y:S02]  /*6e40*/  IMAD.IADD R7, R13, 0x1, R7 ;  /* 0x000000010d077824 */ /* 0x000fe400078e0207 */
[----:B------:R-:W1:Y:S01]  /*6e50*/  LDC R27, c[0x0][0x8a8] ;  /* 0x00022a00ff1b7b82 */ /* 0x000e620000000800 */
[----:B--2---:R-:W-:-:S04]  /*6e60*/  ISETP.NE.U32.AND P0, PT, R32, RZ, PT ;  /* 0x000000ff2000720c */ /* 0x004fc80003f05070 */
[----:B------:R-:W-:-:S03]  /*6e70*/  ISETP.NE.AND.EX P0, PT, R33, RZ, PT, P0 ;  /* 0x000000ff2100720c */ /* 0x000fc60003f05300 */
[----:B------:R-:W2:Y:S01]  /*6e80*/  LDC R29, c[0x0][0x8f0] ;  /* 0x00023c00ff1d7b82 */ /* 0x000ea20000000800 */
[-CC-:B---3--:R-:W-:Y:S01]  /*6e90*/  SHF.R.U64 R22, R12, R20.reuse, R7.reuse ;  /* 0x000000140c167219 */ /* 0x188fe20000001207 */
[----:B------:R-:W-:Y:S01]  /*6ea0*/  IMAD.MOV.U32 R12, RZ, RZ, -0x1 ;  /* 0xffffffffff0c7424 */ /* 0x000fe200078e00ff */
[----:B------:R-:W-:-:S04]  /*6eb0*/  SHF.R.U32.HI R7, RZ, R20, R7 ;  /* 0x00000014ff077219 */ /* 0x000fc80000011607 */
[----:B------:R-:W-:Y:S01]  /*6ec0*/  SHF.L.U32 R12, R12, UR4, RZ ;  /* 0x000000040c0c7c19 */ /* 0x000fe200080006ff */
[----:B------:R-:W3:Y:S01]  /*6ed0*/  LDC R31, c[0x0][0x8e0] ;  /* 0x00023800ff1f7b82 */ /* 0x000ee20000000800 */
[-CC-:B----4-:R-:W-:Y:S02]  /*6ee0*/  SHF.R.U64 R26, R22, R30.reuse, R7.reuse ;  /* 0x0000001e161a7219 */ /* 0x190fe40000001207 */
[----:B------:R-:W-:Y:S02]  /*6ef0*/  SHF.R.U32.HI R7, RZ, R30, R7 ;  /* 0x0000001eff077219 */ /* 0x000fe40000011607 */
[----:B------:R-:W-:Y:S02]  /*6f00*/  LOP3.LUT R35, RZ, R12, RZ, 0x33, !PT ;  /* 0x0000000cff237212 */ /* 0x000fe400078e33ff */
[--C-:B------:R-:W-:Y:S01]  /*6f10*/  SHF.R.U64 R28, R26, UR4, R7.reuse ;  /* 0x000000041a1c7c19 */ /* 0x100fe20008001207 */
[----:B------:R-:W4:Y:S01]  /*6f20*/  LDC R34, c[0x0][0x8b8] ;  /* 0x00022e00ff227b82 */ /* 0x000f220000000800 */
[----:B------:R-:W-:-:S03]  /*6f30*/  SHF.R.U32.HI R13, RZ, UR4, R7 ;  /* 0x00000004ff0d7c19 */ /* 0x000fc60008011607 */
[----:B------:R-:W-:Y:S01]  /*6f40*/  IMAD.MOV.U32 R12, RZ, RZ, R28 ;  /* 0x000000ffff0c7224 */ /* 0x000fe200078e001c */
[----:B-1----:R-:W-:Y:S06]  /*6f50*/  @!P0 BRA `(.L_x_104) ;  /* 0x0000000000288947 */ /* 0x002fec0003800000 */
        /* <DEDUP_REMOVED lines=10> */
.L_x_104:
[----:B------:R-:W-:Y:S01]  /*7000*/  ISETP.NE.AND P0, PT, R2, 0x1, PT ;  /* 0x000000010200780c */ /* 0x000fe20003f05270 */
[----:B------:R-:W-:Y:S01]  /*7010*/  USHF.L.U32 UR4, UR37, UR4, URZ ;  /* 0x0000000425047299 */ /* 0x000fe2000800063f */
[----:B--2---:R-:W-:Y:S02]  /*7020*/  SHF.R.U64 R12, R12, R29, R13 ;  /* 0x0000001d0c0c7219 */ /* 0x004fe4000000120d */
[----:B------:R-:W-:Y:S02]  /*7030*/  LOP3.LUT R7, R26, R35, RZ, 0xc0, !PT ;  /* 0x000000231a077212 */ /* 0x000fe400078ec0ff */
[----:B------:R-:W-:Y:S01]  /*7040*/  IADD3 R15, R27, -0x1, RZ ;  /* 0xffffffff1b0f7810 */ /* 0x000fe20007ffe0ff */
[----:B------:R-:W-:Y:S02]  /*7050*/  IMAD.MOV R13, RZ, RZ, -R12 ;  /* 0x000000ffff0d7224 */ /* 0x000fe400078e0a0c */
[----:B------:R-:W-:Y:S01]  /*7060*/  IMAD R9, R12, UR4, R7 ;  /* 0x000000040c097c24 */ /* 0x000fe2000f8e0207 */
[----:B------:R-:W-:Y:S01]  /*7070*/  LOP3.LUT R22, R22, R15, RZ, 0xc0, !PT ;  /* 0x0000000f16167212 */ /* 0x000fe200078ec0ff */
[----:B---3--:R-:W-:-:S02]  /*7080*/  IMAD R7, R13, R31, R28 ;  /* 0x0000001f0d077224 */ /* 0x008fc400078e021c */
[----:B------:R-:W-:Y:S02]  /*7090*/  @P0 IMAD R10, R11, R24, R8 ;  /* 0x000000180b0a0224 */ /* 0x000fe400078e0208 */
[----:B------:R-:W-:Y:S02]  /*70a0*/  IMAD.MOV.U32 R12, RZ, RZ, 0x1 ;  /* 0x00000001ff0c7424 */ /* 0x000fe400078e00ff */
[----:B----4-:R-:W-:Y:S02]  /*70b0*/  IMAD R10, R9, R34, R10 ;  /* 0x00000022090a7224 */ /* 0x010fe400078e020a */
[----:B------:R-:W-:Y:S02]  /*70c0*/  IMAD R9, R7, R27, R22 ;  /* 0x0000001b07097224 */ /* 0x000fe400078e0216 */
[----:B------:R-:W-:-:S03]  /*70d0*/  IMAD.MOV.U32 R13, RZ, RZ, R25 ;  /* 0x000000ffff0d7224 */ /* 0x000fc600078e0019 */
[----:B------:R-:W-:Y:S02]  /*70e0*/  SEL R7, R9, R10, !P0 ;  /* 0x0000000a09077207 */ /* 0x000fe40004000000 */
[----:B------:R-:W-:-:S07]  /*70f0*/  SEL R20, R10, R9, !P0 ;  /* 0x000000090a147207 */ /* 0x000fce0004000000 */
.L_x_102:
[----:B------:R-:W-:-:S08]  /*7100*/  NOP ;  /* 0x0000000000007918 */ /* 0x000fd00000000000 */
[----:B------:R-:W2:-:S00]  /*7110*/  USETMAXREG.DEALLOC.CTAPOOL 0x28 ;  /* 0x00000028000079c8 */ /* 0x000e8000080e0500 */
[----:B--2---:R-:W-:-:S13]  /*7120*/  ISETP.NE.AND P0, PT, R3, 0x1, PT ;  /* 0x000000010300780c */ /* 0x004fda0003f05270 */
[----:B-1----:R-:W-:Y:S05]  /*7130*/  @!P0 EXIT ;  /* 0x000000000000894d */ /* 0x002fea0003800000 */
[----:B------:R-:W-:Y:S05]  /*7140*/  @!P4 BRA `(.L_x_105) ;  /* 0x0000001000b4c947 */ /* 0x000fea0003800000 */
[----:B------:R-:W-:-:S04]  /*7150*/  PRMT R6, R6, 0x9910, RZ ;  /* 0x0000991006067816 */ /* 0x000fc800000000ff */
[----:B------:R-:W-:-:S04]  /*7160*/  ISETP.NE.AND P0, PT, R6, RZ, PT ;  /* 0x000000ff0600720c */ /* 0x000fc80003f05270 */
[----:B------:R-:W-:-:S13]  /*7170*/  ISETP.NE.OR P0, PT, R3, 0x2, !P0 ;  /* 0x000000020300780c */ /* 0x000fda0004705670 */
[----:B------:R-:W-:Y:S05]  /*7180*/  @P0 EXIT ;  /* 0x000000000000094d */ /* 0x000fea0003800000 */
[----:B------:R-:W-:-:S13]  /*7190*/  LOP3.LUT P1, RZ, R12, 0xff, RZ, 0xc0, !PT ;  /* 0x000000ff0cff7812 */ /* 0x000fda000782c0ff */
[----:B------:R-:W-:Y:S05]  /*71a0*/  @!P1 BRA `(.L_x_106) ;  /* 0x0000000000189947 */ /* 0x000fea0003800000 */
[----:B------:R-:W-:Y:S01]  /*71b0*/  UMOV UR4, 0x400 ;  /* 0x0000040000047882 */ /* 0x000fe20000000000 */
[----:B------:R-:W-:Y:S01]  /*71c0*/  IMAD.MOV.U32 R3, RZ, RZ, RZ ;  /* 0x000000ffff037224 */ /* 0x000fe200078e00ff */
[----:B------:R-:W-:-:S04]  /*71d0*/  ULEA UR4, UR36, UR4, 0x18 ;  /* 0x0000000424047291 */ /* 0x000fc8000f8ec03f */
[----:B------:R-:W-:-:S05]  /*71e0*/  SHF.L.U32 R3, R3, 0x1f, RZ ;  /* 0x0000001f03037819 */ /* 0x000fca00000006ff */
[----:B------:R-:W1:Y:S02]  /*71f0*/  SYNCS.PHASECHK.TRANS64.TRYWAIT P0, [UR4+0x108], R3 ;  /* 0x00010803ff0075a7 */ /* 0x000e640008000144 */
[----:B-1----:R-:W-:Y:S05]  /*7200*/  @!P0 BRA `(.L_x_107) ;  /* 0x0000002800048947 */ /* 0x002fea0003800000 */
.L_x_106:
[----:B------:R-:W-:Y:S01]  /*7210*/  PRMT R10, RZ, 0x7610, R10 ;  /* 0x00007610ff0a7816 */ /* 0x000fe2000000000a */
[----:B------:R-:W-:Y:S06]  /*7220*/  @P2 BRA `(.L_x_108) ;  /* 0x0000000000242947 */ /* 0x000fec0003800000 */
[----:B------:R-:W-:Y:S02]  /*7230*/  ULDC.64 UR4, c[0x0][0x588] ;  /* 0x0001620000047ab9 */ /* 0x000fe40000000a00 */
[----:B------:R-:W-:-:S04]  /*7240*/  ISETP.NE.U32.AND P0, PT, RZ, UR4, PT ;  /* 0x00000004ff007c0c */ /* 0x000fc8000bf05070 */
[----:B------:R-:W-:-:S13]  /*7250*/  ISETP.NE.AND.EX P0, PT, RZ, UR5, PT, P0 ;  /* 0x00000005ff007c0c */ /* 0x000fda000bf05300 */
[----:B------:R-:W-:Y:S05]  /*7260*/  @!P0 BRA `(.L_x_109) ;  /* 0x00000000000c8947 */ /* 0x000fea0003800000 */
[----:B------:R2:W5:Y:S01]  /*7270*/  LDG.E R12, desc[UR42][R4.64] ;  /* 0x0000002a040c7981 */ /* 0x000562000c1e1900 */
[----:B------:R-:W-:Y:S01]  /*7280*/  IMAD.MOV.U32 R10, RZ, RZ, 0x1 ;  /* 0x00000001ff0a7424 */ /* 0x000fe200078e00ff */
[----:B------:R-:W-:Y:S06]  /*7290*/  BRA `(.L_x_108) ;  /* 0x0000000000087947 */ /* 0x000fec0003800000 */
.L_x_109:
[----:B------:R-:W3:Y:S01]  /*72a0*/  LDC R12, c[0x0][0x580] ;  /* 0x00016000ff0c7b82 */ /* 0x000ee20000000800 */
[----:B------:R-:W-:-:S07]  /*72b0*/  IMAD.MOV.U32 R10, RZ, RZ, 0x1 ;  /* 0x00000001ff0a7424 */ /* 0x000fce00078e00ff */
.L_x_108:
[----:B-1----:R-:W-:Y:S01]  /*72c0*/  MOV R3, 0x1 ;  /* 0x0000000100037802 */ /* 0x002fe20000000f00 */
[----:B------:R-:W-:Y:S06]  /*72d0*/  @!P1 BRA `(.L_x_110) ;  /* 0x0000000c00d89947 */ /* 0x000fec0003800000 */
[----:B------:R-:W1:Y:S01]  /*72e0*/  LDC R8, c[0x0][0x8a8] ;  /* 0x00022a00ff087b82 */ /* 0x000e620000000800 */
[----:B------:R-:W-:Y:S01]  /*72f0*/  IMAD.MOV.U32 R3, RZ, RZ, -0x1 ;  /* 0xffffffffff037424 */ /* 0x000fe200078e00ff */
[----:B------:R-:W-:Y:S01]  /*7300*/  ULDC UR4, c[0x0][0x900] ;  /* 0x0002400000047ab9 */ /* 0x000fe20000000800 */
[----:B------:R-:W-:Y:S01]  /*7310*/  LOP3.LUT R11, R0, 0x2, RZ, 0xfc, !PT ;  /* 0x00000002000b7812 */ /* 0x000fe200078efcff */
[----:B------:R-:W-:Y:S01]  /*7320*/  ULDC.64 UR6, c[0x0][0x198] ;  /* 0x0000660000067ab9 */ /* 0x000fe20000000a00 */
[----:B------:R-:W-:Y:S02]  /*7330*/  USHF.L.U32 UR13, UR37, UR4, URZ ;  /* 0x00000004250d7299 */ /* 0x000fe4000800063f */
[----:B------:R-:W-:Y:S01]  /*7340*/  SHF.L.U32 R9, R3, UR4, RZ ;  /* 0x0000000403097c19 */ /* 0x000fe200080006ff */
[----:B------:R-:W-:Y:S01]  /*7350*/  IMAD.MOV.U32 R3, RZ, RZ, 0x1 ;  /* 0x00000001ff037424 */ /* 0x000fe200078e00ff */
[----:B------:R-:W-:Y:S01]  /*7360*/  ULDC.64 UR14, c[0x0][0x588] ;  /* 0x00016200000e7ab9 */ /* 0x000fe20000000a00 */
[----:B------:R-:W-:Y:S01]  /*7370*/  ULDC.64 UR22, c[0x0][0x8f8] ;  /* 0x00023e0000167ab9 */ /* 0x000fe20000000a00 */
[----:B------:R-:W-:Y:S01]  /*7380*/  LOP3.LUT R9, RZ, R9, RZ, 0x33, !PT ;  /* 0x00000009ff097212 */ /* 0x000fe200078e33ff */
[----:B------:R-:W-:Y:S01]  /*7390*/  ULDC.64 UR24, c[0x0][0x590] ;  /* 0x0001640000187ab9 */ /* 0x000fe20000000a00 */
[----:B-1----:R-:W-:-:S07]  /*73a0*/  VIADD R8, R8, 0xffffffff ;  /* 0xffffffff08087836 */ /* 0x002fce0000000000 */
.L_x_142:
[----:B------:R-:W-:Y:S02]  /*73b0*/  ISETP.NE.U32.AND P0, PT, RZ, UR24, PT ;  /* 0x00000018ff007c0c */ /* 0x000fe4000bf05070 */
[----:B------:R-:W-:Y:S02]  /*73c0*/  R2UR UR11, R20 ;  /* 0x00000000140b72ca */ /* 0x000fe400000e0000 */
[----:B------:R-:W-:Y:S02]  /*73d0*/  R2UR UR10, R7 ;  /* 0x00000000070a72ca */ /* 0x000fe400000e0000 */
[----:B------:R-:W-:-:S09]  /*73e0*/  ISETP.NE.AND.EX P0, PT, RZ, UR25, PT, P0 ;  /* 0x00000019ff007c0c */ /* 0x000fd2000bf05300 */
[----:B------:R-:W-:Y:S02]  /*73f0*/  USHF.L.U32 UR11, UR11, 0x7, URZ ;  /* 0x000000070b0b7899 */ /* 0x000fe4000800063f */
[----:B------:R-:W-:Y:S02]  /*7400*/  USHF.L.U32 UR10, UR10, 0x7, URZ ;  /* 0x000000070a0a7899 */ /* 0x000fe4000800063f */
[----:B---34-:R-:W-:Y:S10]  /*7410*/  @!P0 BRA `(.L_x_111) ;  /* 0x00000000002c8947 */ /* 0x018ff40003800000 */
[----:B------:R-:W-:-:S04]  /*7420*/  ISETP.NE.U32.AND P1, PT, RZ, UR14, PT ;  /* 0x0000000eff007c0c */ /* 0x000fc8000bf25070 */
[----:B------:R-:W-:-:S13]  /*7430*/  ISETP.NE.AND.EX P1, PT, RZ, UR15, PT, P1 ;  /* 0x0000000fff007c0c */ /* 0x000fda000bf25310 */
[----:B------:R-:W-:Y:S05]  /*7440*/  @!P1 BRA `(.L_x_112) ;  /* 0x0000000000189947 */ /* 0x000fea0003800000 */
[----:B--2---:R-:W1:Y:S01]  /*7450*/  LDC.64 R4, c[0x0][0x588] ;  /* 0x00016200ff047b82 */ /* 0x004e620000000a00 */
[----:B------:R-:W-:-:S04]  /*7460*/  IMAD R7, R13, UR24, RZ ;  /* 0x000000180d077c24 */ /* 0x000fc8000f8e02ff */
[----:B-1----:R-:W-:-:S05]  /*7470*/  IMAD.WIDE R4, R7, 0x4, R4 ;  /* 0x0000000407047825 */ /* 0x002fca00078e0204 */
[----:B---3-5:R1:W5:Y:S01]  /*7480*/  LDG.E R12, desc[UR42][R4.64] ;  /* 0x0000002a040c7981 */ /* 0x028362000c1e1900 */
[----:B------:R-:W-:Y:S01]  /*7490*/  IMAD.MOV.U32 R10, RZ, RZ, 0x1 ;  /* 0x00000001ff0a7424 */ /* 0x000fe200078e00ff */
[----:B------:R-:W-:Y:S06]  /*74a0*/  BRA `(.L_x_111) ;  /* 0x0000000000087947 */ /* 0x000fec0003800000 */
.L_x_112:
[----:B---3-5:R-:W4:Y:S01]  /*74b0*/  LDC R12, c[0x0][0x580] ;  /* 0x00016000ff0c7b82 */ /* 0x028f220000000800 */
[----:B------:R-:W-:-:S07]  /*74c0*/  IMAD.MOV.U32 R10, RZ, RZ, 0x1 ;  /* 0x00000001ff0a7424 */ /* 0x000fce00078e00ff */
.L_x_111:
[----:B------:R-:W-:Y:S05]  /*74d0*/  @!P0 BRA `(.L_x_113) ;  /* 0x00000000001c8947 */ /* 0x000fea0003800000 */
[----:B------:R-:W-:-:S13]  /*74e0*/  LOP3.LUT P2, RZ, R10, 0xff, RZ, 0xc0, !PT ;  /* 0x000000ff0aff7812 */ /* 0x000fda000784c0ff */
[----:B-12---:R-:W1:Y:S02]  /*74f0*/  @!P2 LDC.64 R4, c[0x0][0x588] ;  /* 0x00016200ff04ab82 */ /* 0x006e640000000a00 */
[----:B-1----:R-:W-:-:S04]  /*7500*/  @!P2 ISETP.NE.U32.AND P0, PT, R4, RZ, PT ;  /* 0x000000ff0400a20c */ /* 0x002fc80003f05070 */
[----:B------:R-:W-:Y:S02]  /*7510*/  @!P2 ISETP.NE.AND.EX P1, PT, R5, RZ, PT, P0 ;  /* 0x000000ff0500a20c */ /* 0x000fe40003f25300 */
[----:B---345:R-:W-:Y:S02]  /*7520*/  @P2 FSETP.EQ.AND P0, PT, R12, RZ, PT ;  /* 0x000000ff0c00220b */ /* 0x038fe40003f02000 */
[----:B------:R-:W-:Y:S01]  /*7530*/  @!P2 PLOP3.LUT P0, PT, P1, PT, PT, 0x8, 0x0 ;  /* 0x000000000000a81c */ /* 0x000fe20000f0e170 */
[----:B------:R-:W-:-:S12]  /*7540*/  BRA `(.L_x_114) ;  /* 0x0000000000047947 */ /* 0x000fd80003800000 */
.L_x_113:
[----:B---345:R-:W-:-:S13]  /*7550*/  FSETP.EQ.AND P0, PT, R12, RZ, PT ;  /* 0x000000ff0c00720b */ /* 0x038fda0003f02000 */
.L_x_114:
[----:B------:R-:W-:Y:S02]  /*7560*/  ISETP.NE.AND P2, PT, R11, 0x3, PT ;  /* 0x000000030b00780c */ /* 0x000fe40003f45270 */
[----:B------:R-:W-:-:S04]  /*7570*/  ELECT P1, URZ, PT ;  /* 0x00000000003f782f */ /* 0x000fc80003820000 */
[----:B------:R-:W-:-:S07]  /*7580*/  PLOP3.LUT P0, PT, P1, P0, PT, 0x20, 0x0 ;  /* 0x000000000000781c */ /* 0x000fce0000f00470 */
[----:B------:R-:W-:Y:S06]  /*7590*/  @!P2 BRA `(.L_x_115) ;  /* 0x000000000004a947 */ /* 0x000fec0003800000 */
[----:B------:R-:W-:Y:S01]  /*75a0*/  BPT.TRAP 0x1 ;  /* 0x000000040000795c */ /* 0x000fe20000300000 */
.L_x_115:
[----:B------:R-:W3:Y:S01]  /*75b0*/  S2UR UR36, SR_CgaCtaId ;  /* 0x00000000002479c3 */ /* 0x000ee20000008800 */
[----:B------:R-:W-:Y:S01]  /*75c0*/  UMOV UR4, 0x400 ;  /* 0x0000040000047882 */ /* 0x000fe20000000000 */
[----:B-12---:R-:W-:Y:S01]  /*75d0*/  SHF.L.U32 R4, R3, 0x1f, RZ ;  /* 0x0000001f03047819 */ /* 0x006fe200000006ff */
[----:B---3--:R-:W-:-:S09]  /*75e0*/  ULEA UR4, UR36, UR4, 0x18 ;  /* 0x0000000424047291 */ /* 0x008fd2000f8ec03f */
[----:B------:R-:W1:Y:S02]  /*75f0*/  SYNCS.PHASECHK.TRANS64.TRYWAIT P1, [UR4+0xe0], R4 ;  /* 0x0000e004ff0075a7 */ /* 0x000e640008020144 */
[----:B-1----:R-:W-:Y:S05]  /*7600*/  @!P1 BRA `(.L_x_116) ;  /* 0x00000024001c9947 */ /* 0x002fea0003800000 */
.L_x_185:
[----:B------:R-:W-:Y:S04]  /*7610*/  BSSY B0, `(.L_x_117) ;  /* 0x000000e000007945 */ /* 0x000fe80003800000 */
[----:B------:R-:W-:Y:S05]  /*7620*/  @!P0 BRA `(.L_x_118) ;  /* 0x0000000000308947 */ /* 0x000fea0003800000 */
[----:B------:R-:W-:Y:S01]  /*7630*/  R2UR UR12, R13 ;  /* 0x000000000d0c72ca */ /* 0x000fe200000e0000 */
[----:B------:R-:W-:Y:S02]  /*7640*/  UIADD3 UR16, UP0, UR6, 0x3f0, URZ ;  /* 0x000003f006107890 */ /* 0x000fe4000ff1e03f */
[----:B------:R-:W-:Y:S02]  /*7650*/  UIADD3 UR8, UR4, 0x200, URZ ;  /* 0x0000020004087890 */ /* 0x000fe4000fffe03f */
[----:B------:R-:W-:Y:S02]  /*7660*/  UIADD3 UR9, UR4, 0xc0, URZ ;  /* 0x000000c004097890 */ /* 0x000fe4000fffe03f */
[----:B------:R-:W-:Y:S01]  /*7670*/  UIADD3.X UR17, URZ, UR7, URZ, UP0, !UPT ;  /* 0x000000073f117290 */ /* 0x000fe200087fe43f */
[----:B------:R-:W-:Y:S01]  /*7680*/  UMOV UR18, 0x0 ;  /* 0x0000000000127882 */ /* 0x000fe20000000000 */
[----:B------:R-:W-:-:S07]  /*7690*/  UMOV UR19, 0x10000000 ;  /* 0x1000000000137882 */ /* 0x000fce0000000000 */
[----:B------:R2:W-:Y:S02]  /*76a0*/  UTMALDG.3D [UR8], [UR16], desc[UR18] ;  /* 0x00001208100075b4 */ /* 0x0005e40008011000 */
[----:B--2---:R-:W-:Y:S05]  /*76b0*/  @!P2 BRA `(.L_x_119) ;  /* 0x000000000004a947 */ /* 0x004fea0003800000 */
[----:B------:R-:W-:Y:S01]  /*76c0*/  BPT.TRAP 0x1 ;  /* 0x000000040000795c */ /* 0x000fe20000300000 */
.L_x_119:
[----:B-1----:R-:W1:Y:S02]  /*76d0*/  LDC R5, c[0x0][0x800] ;  /* 0x00020000ff057b82 */ /* 0x002e640000000800 */
[----:B-1----:R2:W-:Y:S02]  /*76e0*/  SYNCS.ARRIVE.TRANS64.RED.A0TR RZ, [UR4+0xc0], R5 ;  /* 0x0000c005ffff79a7 */ /* 0x0025e40008300404 */
.L_x_118:
[----:B------:R-:W-:Y:S05]  /*76f0*/  BSYNC B0 ;  /* 0x0000000000007941 */ /* 0x000fea0003800000 */
.L_x_117:
[----:B------:R-:W-:Y:S05]  /*7700*/  @!P2 BRA `(.L_x_120) ;  /* 0x000000000004a947 */ /* 0x000fea0003800000 */
[----:B------:R-:W-:Y:S01]  /*7710*/  BPT.TRAP 0x1 ;  /* 0x000000040000795c */ /* 0x000fe20000300000 */
.L_x_120:
[----:B------:R-:W-:-:S04]  /*7720*/  UIADD3 UR5, UR4, 0xc0, URZ ;  /* 0x000000c004057890 */ /* 0x000fc8000fffe03f */
[----:B------:R-:W-:-:S09]  /*7730*/  UPRMT UR5, UR36, 0x654, UR5 ;  /* 0x0000065424057896 */ /* 0x000fd20008000005 */
[----:B------:R-:W-:Y:S01]  /*7740*/  SYNCS.ARRIVE.TRANS64.RED.A1T0 RZ, [UR5], RZ ;  /* 0x000000ffffff79a7 */ /* 0x000fe20008100405 */
[----:B------:R-:W-:Y:S05]  /*7750*/  @!P2 BRA `(.L_x_121) ;  /* 0x000000000004a947 */ /* 0x000fea0003800000 */
[----:B------:R-:W-:Y:S01]  /*7760*/  BPT.TRAP 0x1 ;  /* 0x000000040000795c */ /* 0x000fe20000300000 */
.L_x_121:
[----:B------:R-:W3:Y:S02]  /*7770*/  SYNCS.PHASECHK.TRANS64.TRYWAIT P1, [UR4+0xe8], R4 ;  /* 0x0000e804ff0075a7 */ /* 0x000ee40008020144 */
[----:B---3--:R-:W-:Y:S05]  /*7780*/  @!P1 BRA `(.L_x_122) ;  /* 0x0000002000d49947 */ /* 0x008fea0003800000 */
.L_x_186:
[----:B------:R-:W-:Y:S04]  /*7790*/  BSSY B0, `(.L_x_123) ;  /* 0x0000010000007945 */ /* 0x000fe80003800000 */
[----:B------:R-:W-:Y:S05]  /*77a0*/  @!P0 BRA `(.L_x_124) ;  /* 0x0000000000388947 */ /* 0x000fea0003800000 */
[----:B------:R-:W-:Y:S01]  /*77b0*/  UIADD3 UR8, UP0, UR6, 0x3f0, URZ ;  /* 0x000003f006087890 */ /* 0x000fe2000ff1e03f */
[----:B------:R-:W-:Y:S01]  /*77c0*/  R2UR UR20, R13 ;  /* 0x000000000d1472ca */ /* 0x000fe200000e0000 */
[----:B------:R-:W-:Y:S02]  /*77d0*/  UIADD3 UR18, UR10, 0x20, URZ ;  /* 0x000000200a127890 */ /* 0x000fe4000fffe03f */
[----:B------:R-:W-:Y:S02]  /*77e0*/  UIADD3 UR16, UR4, 0x1200, URZ ;  /* 0x0000120004107890 */ /* 0x000fe4000fffe03f */
[----:B------:R-:W-:Y:S02]  /*77f0*/  UIADD3 UR17, UR4, 0xc8, URZ ;  /* 0x000000c804117890 */ /* 0x000fe4000fffe03f */
[----:B------:R-:W-:Y:S01]  /*7800*/  UIADD3.X UR9, URZ, UR7, URZ, UP0, !UPT ;  /* 0x000000073f097290 */ /* 0x000fe200087fe43f */
[----:B------:R-:W-:Y:S01]  /*7810*/  UMOV UR26, 0x0 ;  /* 0x00000000001a7882 */ /* 0x000fe20000000000 */
[----:B------:R-:W-:Y:S01]  /*7820*/  UMOV UR27, 0x10000000 ;  /* 0x10000000001b7882 */ /* 0x000fe20000000000 */
[----:B------:R-:W-:-:S06]  /*7830*/  UMOV UR19, UR11 ;  /* 0x0000000b00137c82 */ /* 0x000fcc0008000000 */
[----:B------:R3:W-:Y:S02]  /*7840*/  UTMALDG.3D [UR16], [UR8], desc[UR26] ;  /* 0x00001a10080075b4 */ /* 0x0007e40008011000 */
[----:B---3--:R-:W-:Y:S05]  /*7850*/  @!P2 BRA `(.L_x_125) ;  /* 0x000000000004a947 */ /* 0x008fea0003800000 */
[----:B------:R-:W-:Y:S01]  /*7860*/  BPT.TRAP 0x1 ;  /* 0x000000040000795c */ /* 0x000fe20000300000 */
.L_x_125:
[----:B-12---:R-:W1:Y:S02]  /*7870*/  LDC R5, c[0x0][0x800] ;  /* 0x00020000ff057b82 */ /* 0x006e640000000800 */
[----:B-1----:R3:W-:Y:S02]  /*7880*/  SYNCS.ARRIVE.TRANS64.RED.A0TR RZ, [UR4+0xc8], R5 ;  /* 0x0000c805ffff79a7 */ /* 0x0027e40008300404 */
.L_x_124:
[----:B------:R-:W-:Y:S05]  /*7890*/  BSYNC B0 ;  /* 0x0000000000007941 */ /* 0x000fea0003800000 */
.L_x_123:
[----:B------:R-:W-:Y:S05]  /*78a0*/  @!P2 BRA `(.L_x_126) ;  /* 0x000000000004a947 */ /* 0x000fea0003800000 */
[----:B------:R-:W-:Y:S01]  /*78b0*/  BPT.TRAP 0x1 ;  /* 0x000000040000795c */ /* 0x000fe20000300000 */
.L_x_126:
[----:B------:R-:W-:-:S04]  /*78c0*/  UIADD3 UR5, UR4, 0xc8, URZ ;  /* 0x000000c804057890 */ /* 0x000fc8000fffe03f */
[----:B------:R-:W-:-:S09]  /*78d0*/  UPRMT UR5, UR36, 0x654, UR5 ;  /* 0x0000065424057896 */ /* 0x000fd20008000005 */
[----:B------:R-:W-:Y:S01]  /*78e0*/  SYNCS.ARRIVE.TRANS64.RED.A1T0 RZ, [UR5], RZ ;  /* 0x000000ffffff79a7 */ /* 0x000fe20008100405 */
[----:B------:R-:W-:Y:S05]  /*78f0*/  @!P2 BRA `(.L_x_127) ;  /* 0x000000000004a947 */ /* 0x000fea0003800000 */
[----:B------:R-:W-:Y:S01]  /*7900*/  BPT.TRAP 0x1 ;  /* 0x000000040000795c */ /* 0x000fe20000300000 */
.L_x_127:
[----:B------:R-:W4:Y:S02]  /*7910*/  SYNCS.PHASECHK.TRANS64.TRYWAIT P1, [UR4+0xf0], R4 ;  /* 0x0000f004ff0075a7 */ /* 0x000f240008020144 */
[----:B----4-:R-:W-:Y:S05]  /*7920*/  @!P1 BRA `(.L_x_128) ;  /* 0x0000002000849947 */ /* 0x010fea0003800000 */
.L_x_187:
        /* <DEDUP_REMOVED lines=12> */
[----:B----4-:R-:W-:Y:S05]  /*79f0*/  @!P2 BRA `(.L_x_131) ;  /* 0x000000000004a947 */ /* 0x010fea0003800000 */
[----:B------:R-:W-:Y:S01]  /*7a00*/  BPT.TRAP 0x1 ;  /* 0x000000040000795c */ /* 0x000fe20000300000 */
.L_x_131:
[----:B-123--:R-:W1:Y:S02]  /*7a10*/  LDC R5, c[0x0][0x800] ;  /* 0x00020000ff057b82 */ /* 0x00ee640000000800 */
[----:B-1----:R4:W-:Y:S02]  /*7a20*/  SYNCS.ARRIVE.TRANS64.RED.A0TR RZ, [UR4+0xd0], R5 ;  /* 0x0000d005ffff79a7 */ /* 0x0029e40008300404 */
.L_x_130:
[----:B------:R-:W-:Y:S05]  /*7a30*/  BSYNC B0 ;  /* 0x0000000000007941 */ /* 0x000fea0003800000 */
.L_x_129:
[----:B------:R-:W-:Y:S05]  /*7a40*/  @!P2 BRA `(.L_x_132) ;  /* 0x000000000004a947 */ /* 0x000fea0003800000 */
[----:B------:R-:W-:Y:S01]  /*7a50*/  BPT.TRAP 0x1 ;  /* 0x000000040000795c */ /* 0x000fe20000300000 */
.L_x_132:
[----:B------:R-:W-:-:S04]  /*7a60*/  UIADD3 UR5, UR4, 0xd0, URZ ;  /* 0x000000d004057890 */ /* 0x000fc8000fffe03f */
[----:B------:R-:W-:-:S09]  /*7a70*/  UPRMT UR5, UR36, 0x654, UR5 ;  /* 0x0000065424057896 */ /* 0x000fd20008000005 */
[----:B------:R-:W-:Y:S01]  /*7a80*/  SYNCS.ARRIVE.TRANS64.RED.A1T0 RZ, [UR5], RZ ;  /* 0x000000ffffff79a7 */ /* 0x000fe20008100405 */
[----:B------:R-:W-:Y:S05]  /*7a90*/  @!P2 BRA `(.L_x_133) ;  /* 0x000000000004a947 */ /* 0x000fea0003800000 */
[----:B------:R-:W-:Y:S01]  /*7aa0*/  BPT.TRAP 0x1 ;  /* 0x000000040000795c */ /* 0x000fe20000300000 */
.L_x_133:
[----:B------:R-:W5:Y:S02]  /*7ab0*/  SYNCS.PHASECHK.TRANS64.TRYWAIT P1, [UR4+0xf8], R4 ;  /* 0x0000f804ff0075a7 */ /* 0x000f640008020144 */
[----:B-----5:R-:W-:Y:S05]  /*7ac0*/  @!P1 BRA `(.L_x_134) ;  /* 0x0000002000349947 */ /* 0x020fea0003800000 */
.L_x_188:
[----:B------:R-:W-:Y:S04]  /*7ad0*/  BSSY B0, `(.L_x_135) ;  /* 0x0000010000007945 */ /* 0x000fe80003800000 */
[----:B------:R-:W-:Y:S05]  /*7ae0*/  @!P0 BRA `(.L_x_136) ;  /* 0x0000000000388947 */ /* 0x000fea0003800000 */
[----:B------:R-:W-:Y:S01]  /*7af0*/  R2UR UR20, R13 ;  /* 0x000000000d1472ca */ /* 0x000fe200000e0000 */
[----:B------:R-:W-:Y:S02]  /*7b00*/  UIADD3 UR8, UP0, UR6, 0x3f0, URZ ;  /* 0x000003f006087890 */ /* 0x000fe4000ff1e03f */
        /* <DEDUP_REMOVED lines=8> */
[----:B-1----:R-:W-:Y:S05]  /*7b90*/  @!P2 BRA `(.L_x_137) ;  /* 0x000000000004a947 */ /* 0x002fea0003800000 */
[----:B------:R-:W-:Y:S01]  /*7ba0*/  BPT.TRAP 0x1 ;  /* 0x000000040000795c */ /* 0x000fe20000300000 */
.L_x_137:
[----:B------:R-:W1:Y:S02]  /*7bb0*/  LDC R4, c[0x0][0x800] ;  /* 0x00020000ff047b82 */ /* 0x000e640000000800 */
[----:B-1----:R1:W-:Y:S02]  /*7bc0*/  SYNCS.ARRIVE.TRANS64.RED.A0TR RZ, [UR4+0xd8], R4 ;  /* 0x0000d804ffff79a7 */ /* 0x0023e40008300404 */
.L_x_136:
[----:B------:R-:W-:Y:S05]  /*7bd0*/  BSYNC B0 ;  /* 0x0000000000007941 */ /* 0x000fea0003800000 */
.L_x_135:
[----:B------:R-:W-:Y:S05]  /*7be0*/  @!P2 BRA `(.L_x_138) ;  /* 0x000000000004a947 */ /* 0x000fea0003800000 */
[----:B------:R-:W-:Y:S01]  /*7bf0*/  BPT.TRAP 0x1 ;  /* 0x000000040000795c */ /* 0x000fe20000300000 */
.L_x_138:
[----:B------:R-:W-:Y:S01]  /*7c00*/  IADD3 R16, P0, R16, UR40, RZ ;  /* 0x0000002810107c10 */ /* 0x000fe2000ff1e0ff */
[----:B------:R-:W-:Y:S01]  /*7c10*/  UIADD3 UR4, UR4, 0xd8, URZ ;  /* 0x000000d804047890 */ /* 0x000fe2000fffe03f */
[----:B------:R-:W-:Y:S01]  /*7c20*/  LOP3.LUT R3, R3, 0x1, RZ, 0x3c, !PT ;  /* 0x0000000103037812 */ /* 0x000fe200078e3cff */
[----:B------:R-:W-:Y:S01]  /*7c30*/  IMAD.MOV.U32 R20, RZ, RZ, -0x1 ;  /* 0xffffffffff147424 */ /* 0x000fe200078e00ff */
[----:B------:R-:W-:Y:S01]  /*7c40*/  IADD3.X R17, R17, UR38, RZ, P0, !PT ;  /* 0x0000002611117c10 */ /* 0x000fe200087fe4ff */
[----:B------:R-:W-:Y:S01]  /*7c50*/  UPRMT UR4, UR36, 0x654, UR4 ;  /* 0x0000065424047896 */ /* 0x000fe20008000004 */
[----:B------:R-:W-:Y:S01]  /*7c60*/  ISETP.GE.U32.AND P0, PT, R16, UR22, PT ;  /* 0x0000001610007c0c */ /* 0x000fe2000bf06070 */
[----:B------:R-:W-:Y:S01]  /*7c70*/  IMAD.MOV.U32 R13, RZ, RZ, -0x1 ;  /* 0xffffffffff0d7424 */ /* 0x000fe200078e00ff */
[----:B-1----:R-:W-:Y:S02]  /*7c80*/  PRMT R4, RZ, 0x7610, R4 ;  /* 0x00007610ff047816 */ /* 0x002fe40000000004 */
[----:B------:R-:W-:-:S02]  /*7c90*/  ISETP.GE.U32.AND.EX P0, PT, R17, UR23, PT, P0 ;  /* 0x0000001711007c0c */ /* 0x000fc4000bf06100 */
[----:B------:R-:W-:Y:S02]  /*7ca0*/  MOV R7, 0xffffffff ;  /* 0xffffffff00077802 */ /* 0x000fe40000000f00 */
[----:B------:R-:W-:Y:S09]  /*7cb0*/  SYNCS.ARRIVE.TRANS64.RED.A1T0 RZ, [UR4], RZ ;  /* 0x000000ffffff79a7 */ /* 0x000ff20008100404 */
[----:B------:R-:W-:Y:S05]  /*7cc0*/  @P0 BRA `(.L_x_139) ;  /* 0x0000000400540947 */ /* 0x000fea0003800000 */
[----:B------:R-:W1:Y:S01]  /*7cd0*/  S2R R18, SR_CTAID.X ;  /* 0x0000000000127919 */ /* 0x000e620000002500 */
[----:B------:R-:W5:Y:S01]  /*7ce0*/  LDC.64 R14, c[0x0][0x8d0] ;  /* 0x00023400ff0e7b82 */ /* 0x000f620000000a00 */
[----:B------:R-:W-:Y:S01]  /*7cf0*/  ULDC UR4, c[0x0][0x150] ;  /* 0x0000540000047ab9 */ /* 0x000fe20000000800 */
[----:B------:R-:W-:Y:S01]  /*7d00*/  IMAD.MOV.U32 R7, RZ, RZ, R16 ;  /* 0x000000ffff077224 */ /* 0x000fe200078e0010 */
[----:B------:R-:W2:Y:S01]  /*7d10*/  S2R R19, SR_CTAID.Y ;  /* 0x0000000000137919 */ /* 0x000ea20000002600 */
[----:B------:R-:W-:-:S04]  /*7d20*/  IMAD.MOV.U32 R23, RZ, RZ, R17 ;  /* 0x000000ffff177224 */ /* 0x000fc800078e0011 */
[----:B------:R-:W2:Y:S08]  /*7d30*/  LDC R21, c[0x0][0x144] ;  /* 0x00005100ff157b82 */ /* 0x000eb00000000800 */
[----:B------:R-:W3:Y:S01]  /*7d40*/  LDC R20, c[0x0][0x8d8] ;  /* 0x00023600ff147b82 */ /* 0x000ee20000000800 */
[----:B-----5:R-:W-:-:S04]  /*7d50*/  ISETP.NE.U32.AND P0, PT, R14, RZ, PT ;  /* 0x000000ff0e00720c */ /* 0x020fc80003f05070 */
[----:B------:R-:W-:Y:S02]  /*7d60*/  ISETP.NE.AND.EX P0, PT, R15, RZ, PT, P0 ;  /* 0x000000ff0f00720c */ /* 0x000fe40003f05300 */
[----:B-1----:R-:W-:Y:S02]  /*7d70*/  I2FP.F32.U32 R4, R18 ;  /* 0x0000001200047245 */ /* 0x002fe40000201000 */
[----:B--2---:R-:W-:-:S03]  /*7d80*/  I2FP.F32.U32 R22, R19 ;  /* 0x0000001300167245 */ /* 0x004fc60000201000 */
[----:B------:R-:W-:-:S04]  /*7d90*/  FMUL R4, R4, UR4 ;  /* 0x0000000404047c20 */ /* 0x000fc80008400000 */
[----:B------:R1:W2:Y:S02]  /*7da0*/  F2I.U32.TRUNC.NTZ R13, R4 ;  /* 0x00000004000d7305 */ /* 0x0002a4000020f000 */
[----:B---3--:R-:W-:Y:S05]  /*7db0*/  @!P0 BRA `(.L_x_140) ;  /* 0x0000000000308947 */ /* 0x008fea0003800000 */
[----:B----4-:R-:W3:Y:S02]  /*7dc0*/  LDC R5, c[0x0][0x8dc] ;  /* 0x00023700ff057b82 */ /* 0x010ee40000000800 */
[----:B---3--:R-:W-:-:S05]  /*7dd0*/  IADD3 R5, P0, R16, R5, RZ ;  /* 0x0000000510057210 */ /* 0x008fca0007f1e0ff */
[----:B------:R-:W-:-:S04]  /*7de0*/  IMAD.X R23, RZ, RZ, R17, P0 ;  /* 0x000000ffff177224 */ /* 0x000fc800000e0611 */
[----:B------:R-:W-:-:S04]  /*7df0*/  IMAD.WIDE.U32 R6, R23, R14, RZ ;  /* 0x0000000e17067225 */ /* 0x000fc800078e00ff */
[----:B------:R-:W-:-:S04]  /*7e00*/  IMAD.WIDE.U32 R6, P0, R5, R15, R6 ;  /* 0x0000000f05067225 */ /* 0x000fc80007800006 */
[----:B-1----:R-:W-:-:S04]  /*7e10*/  IMAD.WIDE.U32 R4, R5, R14, RZ ;  /* 0x0000000e05047225 */ /* 0x002fc800078e00ff */
[----:B------:R-:W-:Y:S01]  /*7e20*/  IMAD.MOV.U32 R4, RZ, RZ, R7 ;  /* 0x000000ffff047224 */ /* 0x000fe200078e0007 */
[----:B------:R-:W-:Y:S01]  /*7e30*/  IADD3 RZ, P1, R5, R6, RZ ;  /* 0x0000000605ff7210 */ /* 0x000fe20007f3e0ff */
[----:B------:R-:W-:-:S04]  /*7e40*/  IMAD.X R5, RZ, RZ, RZ, P0 ;  /* 0x000000ffff057224 */ /* 0x000fc800000e06ff */
[----:B------:R-:W-:-:S04]  /*7e50*/  IMAD.WIDE.U32.X R4, R23, R15, R4, P1 ;  /* 0x0000000f17047225 */ /* 0x000fc800008e0404 */
[----:B------:R-:W-:Y:S01]  /*7e60*/  IMAD.MOV.U32 R23, RZ, RZ, R5 ;  /* 0x000000ffff177224 */ /* 0x000fe200078e0005 */
[----:B------:R-:W-:-:S07]  /*7e70*/  MOV R7, R4 ;  /* 0x0000000400077202 */ /* 0x000fce0000000f00 */
.L_x_140:
[----:B------:R-:W-:Y:S01]  /*7e80*/  ULDC UR4, c[0x0][0x154] ;  /* 0x0000550000047ab9 */ /* 0x000fe20000000800 */
[----:B------:R-:W3:Y:S01]  /*7e90*/  LDC R24, c[0x0][0x148] ;  /* 0x00005200ff187b82 */ /* 0x000ee20000000800 */
[----:B------:R-:W-:Y:S01]  /*7ea0*/  FMUL R14, R22, UR4 ;  /* 0x00000004160e7c20 */ /* 0x000fe20008400000 */
[----:B------:R-:W-:Y:S01]  /*7eb0*/  ISETP.NE.AND P2, PT, R2, 0x1, PT ;  /* 0x000000010200780c */ /* 0x000fe20003f45270 */
[----:B--2---:R-:W-:Y:S01]  /*7ec0*/  IMAD.MOV R6, RZ, RZ, -R13 ;  /* 0x000000ffff067224 */ /* 0x004fe200078e0a0d */
[-CC-:B------:R-:W-:Y:S02]  /*7ed0*/  SHF.R.U64 R13, R7, R20.reuse, R23.reuse ;  /* 0x00000014070d7219 */ /* 0x180fe40000001217 */
[----:B------:R-:W-:Y:S01]  /*7ee0*/  SHF.R.U32.HI R20, RZ, R20, R23 ;  /* 0x00000014ff147219 */ /* 0x000fe20000011617 */
[----:B------:R-:W2:Y:S01]  /*7ef0*/  F2I.U32.TRUNC.NTZ R14, R14 ;  /* 0x0000000e000e7305 */ /* 0x000ea2000020f000 */
[----:B-1--4-:R-:W1:Y:S01]  /*7f00*/  LDC.64 R4, c[0x0][0x8c8] ;  /* 0x00023200ff047b82 */ /* 0x012e620000000a00 */
[----:B------:R-:W-:Y:S01]  /*7f10*/  IMAD R18, R21, R6, R18 ;  /* 0x0000000615127224 */ /* 0x000fe200078e0212 */
[----:B------:R-:W-:-:S05]  /*7f20*/  IADD3 R21, P0, RZ, -R13, RZ ;  /* 0x8000000dff157210 */ /* 0x000fca0007f1e0ff */
[----:B------:R-:W-:Y:S01]  /*7f30*/  IMAD.X R7, RZ, RZ, ~R20, P0 ;  /* 0x000000ffff077224 */ /* 0x000fe200000e0e14 */
[----:B------:R-:W4:Y:S01]  /*7f40*/  LDC R22, c[0x0][0x8c0] ;  /* 0x00023000ff167b82 */ /* 0x000f220000000800 */
[----:B--2---:R-:W-:-:S07]  /*7f50*/  IMAD.MOV R15, RZ, RZ, -R14 ;  /* 0x000000ffff0f7224 */ /* 0x004fce00078e0a0e */
[----:B------:R-:W2:Y:S01]  /*7f60*/  LDC R25, c[0x0][0x8b0] ;  /* 0x00022c00ff197b82 */ /* 0x000ea20000000800 */
[----:B---3--:R-:W-:-:S07]  /*7f70*/  @P2 IMAD R18, R24, R15, R19 ;  /* 0x0000000f18122224 */ /* 0x008fce00078e0213 */
[----:B------:R-:W3:Y:S01]  /*7f80*/  LDC.64 R14, c[0x0][0x8e8] ;  /* 0x00023a00ff0e7b82 */ /* 0x000ee20000000a00 */
[----:B-1----:R-:W-:-:S04]  /*7f90*/  IMAD R6, R7, R4, RZ ;  /* 0x0000000407067224 */ /* 0x002fc800078e02ff */
[C---:B------:R-:W-:Y:S02]  /*7fa0*/  IMAD R7, R21.reuse, R5, R6 ;  /* 0x0000000515077224 */ /* 0x040fe400078e0206 */
[----:B------:R-:W-:Y:S01]  /*7fb0*/  IMAD.WIDE.U32 R4, R21, R4, R16 ;  /* 0x0000000415047225 */ /* 0x000fe200078e0010 */
[----:B------:R-:W1:Y:S03]  /*7fc0*/  LDC R6, c[0x0][0x900] ;  /* 0x00024000ff067b82 */ /* 0x000e660000000800 */
[----:B------:R-:W-:-:S05]  /*7fd0*/  IMAD.IADD R5, R5, 0x1, R7 ;  /* 0x0000000105057824 */ /* 0x000fca00078e0207 */
[----:B------:R-:W1:Y:S01]  /*7fe0*/  LDC R24, c[0x0][0x8f0] ;  /* 0x00023c00ff187b82 */ /* 0x000e620000000800 */
[-CC-:B----4-:R-:W-:Y:S02]  /*7ff0*/  SHF.R.U64 R23, R4, R22.reuse, R5.reuse ;  /* 0x0000001604177219 */ /* 0x190fe40000001205 */
[----:B------:R-:W-:-:S04]  /*8000*/  SHF.R.U32.HI R4, RZ, R22, R5 ;  /* 0x00000016ff047219 */ /* 0x000fc80000011605 */
[-CC-:B--2---:R-:W-:Y:S01]  /*8010*/  SHF.R.U64 R22, R23, R25.reuse, R4.reuse ;  /* 0x0000001917167219 */ /* 0x184fe20000001204 */
[----:B------:R-:W2:Y:S01]  /*8020*/  LDC R20, c[0x0][0x8e0] ;  /* 0x00023800ff147b82 */ /* 0x000ea20000000800 */
[----:B---3--:R-:W-:Y:S02]  /*8030*/  ISETP.NE.U32.AND P0, PT, R14, RZ, PT ;  /* 0x000000ff0e00720c */ /* 0x008fe40003f05070 */
[----:B------:R-:W-:Y:S02]  /*8040*/  SHF.R.U32.HI R5, RZ, R25, R4 ;  /* 0x00000019ff057219 */ /* 0x000fe40000011604 */
[----:B------:R-:W-:-:S03]  /*8050*/  ISETP.NE.AND.EX P0, PT, R15, RZ, PT, P0 ;  /* 0x000000ff0f00720c */ /* 0x000fc60003f05300 */
[----:B------:R-:W3:Y:S01]  /*8060*/  LDC R21, c[0x0][0x8b8] ;  /* 0x00022e00ff157b82 */ /* 0x000ee20000000800 */
[-CC-:B-1----:R-:W-:Y:S02]  /*8070*/  SHF.R.U64 R25, R22, R6.reuse, R5.reuse ;  /* 0x0000000616197219 */ /* 0x182fe40000001205 */
[----:B------:R-:W-:-:S03]  /*8080*/  SHF.R.U32.HI R27, RZ, R6, R5 ;  /* 0x00000006ff1b7219 */ /* 0x000fc60000011605 */
[----:B------:R-:W-:Y:S01]  /*8090*/  IMAD.MOV.U32 R4, RZ, RZ, R25 ;  /* 0x000000ffff047224 */ /* 0x000fe200078e0019 */
[----:B------:R-:W-:Y:S01]  /*80a0*/  MOV R5, R27 ;  /* 0x0000001b00057202 */ /* 0x000fe20000000f00 */
[----:B------:R-:W1:Y:S02]  /*80b0*/  LDC R19, c[0x0][0x8a8] ;  /* 0x00022a00ff137b82 */ /* 0x000e640000000800 */
[----:B------:R-:W-:Y:S05]  /*80c0*/  @!P0 BRA `(.L_x_141) ;  /* 0x0000000000288947 */ /* 0x000fea0003800000 */
[----:B------:R-:W4:Y:S02]  /*80d0*/  LDC R4, c[0x0][0x8f4] ;  /* 0x00023d00ff047b82 */ /* 0x000f240000000800 */
[----:B----4-:R-:W-:-:S05]  /*80e0*/  IADD3 R5, P0, R25, R4, RZ ;  /* 0x0000000419057210 */ /* 0x010fca0007f1e0ff */
[----:B------:R-:W-:-:S04]  /*80f0*/  IMAD.X R27, RZ, RZ, R27, P0 ;  /* 0x000000ffff1b7224 */ /* 0x000fc800000e061b */
[----:B------:R-:W-:-:S04]  /*8100*/  IMAD.WIDE.U32 R6, R27, R14, RZ ;  /* 0x0000000e1b067225 */ /* 0x000fc800078e00ff */
[----:B------:R-:W-:-:S04]  /*8110*/  IMAD.WIDE.U32 R6, P0, R5, R15, R6 ;  /* 0x0000000f05067225 */ /* 0x000fc80007800006 */
[----:B------:R-:W-:-:S04]  /*8120*/  IMAD.WIDE.U32 R4, R5, R14, RZ ;  /* 0x0000000e05047225 */ /* 0x000fc800078e00ff */
[----:B------:R-:W-:Y:S01]  /*8130*/  IMAD.MOV.U32 R4, RZ, RZ, R7 ;  /* 0x000000ffff047224 */ /* 0x000fe200078e0007 */
[----:B------:R-:W-:Y:S01]  /*8140*/  IADD3 RZ, P1, R5, R6, RZ ;  /* 0x0000000605ff7210 */ /* 0x000fe20007f3e0ff */
[----:B------:R-:W-:-:S04]  /*8150*/  IMAD.X R5, RZ, RZ, RZ, P0 ;  /* 0x000000ffff057224 */ /* 0x000fc800000e06ff */
[----:B------:R-:W-:-:S08]  /*8160*/  IMAD.WIDE.U32.X R4, R27, R15, R4, P1 ;  /* 0x0000000f1b047225 */ /* 0x000fd000008e0404 */
.L_x_141:
[----:B------:R-:W-:Y:S02]  /*8170*/  SHF.R.U64 R5, R4, R24, R5 ;  /* 0x0000001804057219 */ /* 0x000fe40000001205 */
[----:B------:R-:W-:Y:S02]  /*8180*/  LOP3.LUT R22, R22, R9, RZ, 0xc0, !PT ;  /* 0x0000000916167212 */ /* 0x000fe400078ec0ff */
[----:B------:R-:W-:Y:S01]  /*8190*/  LOP3.LUT R23, R23, R8, RZ, 0xc0, !PT ;  /* 0x0000000817177212 */ /* 0x000fe200078ec0ff */
[----:B------:R-:W-:Y:S02]  /*81a0*/  IMAD.MOV R4, RZ, RZ, -R5 ;  /* 0x000000ffff047224 */ /* 0x000fe400078e0a05 */
[----:B------:R-:W-:Y:S02]  /*81b0*/  IMAD R22, R5, UR13, R22 ;  /* 0x0000000d05167c24 */ /* 0x000fe4000f8e0216 */
[----:B--2---:R-:W-:Y:S02]  /*81c0*/  IMAD R20, R4, R20, R25 ;  /* 0x0000001404147224 */ /* 0x004fe400078e0219 */
[----:B---3--:R-:W-:-:S02]  /*81d0*/  IMAD R18, R22, R21, R18 ;  /* 0x0000001516127224 */ /* 0x008fc400078e0212 */
[----:B-1----:R-:W-:Y:S02]  /*81e0*/  IMAD R19, R20, R19, R23 ;  /* 0x0000001314137224 */ /* 0x002fe400078e0217 */
[----:B------:R-:W-:-:S03]  /*81f0*/  IMAD.MOV.U32 R4, RZ, RZ, 0x1 ;  /* 0x00000001ff047424 */ /* 0x000fc600078e00ff */
[----:B------:R-:W-:Y:S02]  /*8200*/  SEL R7, R19, R18, !P2 ;  /* 0x0000001213077207 */ /* 0x000fe40005000000 */
[----:B------:R-:W-:-:S07]  /*8210*/  SEL R20, R18, R19, !P2 ;  /* 0x0000001312147207 */ /* 0x000fce0005000000 */
.L_x_139:
[----:B------:R-:W-:-:S13]  /*8220*/  LOP3.LUT P0, RZ, R4, 0xff, RZ, 0xc0, !PT ;  /* 0x000000ff04ff7812 */ /* 0x000fda000780c0ff */
[----:B------:R-:W-:Y:S05]  /*8230*/  @P0 BRA `(.L_x_142) ;  /* 0xfffffff0005c0947 */ /* 0x000fea000383ffff */
.L_x_110:
[----:B------:R-:W-:Y:S01]  /*8240*/  ELECT P0, URZ, PT ;  /* 0x00000000003f782f */ /* 0x000fe20003800000 */
[----:B------:R-:W-:-:S12]  /*8250*/  BSSY B0, `(.L_x_143) ;  /* 0x000001b000007945 */ /* 0x000fd80003800000 */
[----:B------:R-:W-:Y:S05]  /*8260*/  @!P0 BRA `(.L_x_144) ;  /* 0x0000000000648947 */ /* 0x000fea0003800000 */
[----:B------:R-:W-:-:S04]  /*8270*/  LOP3.LUT R0, R0, 0x2, RZ, 0xfc, !PT ;  /* 0x0000000200007812 */ /* 0x000fc800078efcff */
[----:B------:R-:W-:-:S13]  /*8280*/  ISETP.NE.AND P1, PT, R0, 0x3, PT ;  /* 0x000000030000780c */ /* 0x000fda0003f25270 */
[----:B------:R-:W-:Y:S05]  /*8290*/  @!P1 BRA `(.L_x_145) ;  /* 0x0000000000049947 */ /* 0x000fea0003800000 */
[----:B------:R-:W-:Y:S01]  /*82a0*/  BPT.TRAP 0x1 ;  /* 0x000000040000795c */ /* 0x000fe20000300000 */
.L_x_145:
[----:B--234-:R-:W-:Y:S01]  /*82b0*/  IMAD.U32 R5, RZ, RZ, UR36 ;  /* 0x00000024ff057e24 */ /* 0x01cfe2000f8e00ff */
[----:B------:R-:W-:Y:S02]  /*82c0*/  MOV R2, 0x400 ;  /* 0x0000040000027802 */ /* 0x000fe40000000f00 */
[----:B------:R-:W-:Y:S02]  /*82d0*/  SHF.L.U32 R0, R3, 0x1f, RZ ;  /* 0x0000001f03007819 */ /* 0x000fe400000006ff */
[----:B------:R-:W-:-:S04]  /*82e0*/  LEA R5, R5, R2, 0x18 ;  /* 0x0000000205057211 */ /* 0x000fc800078ec0ff */
[----:B------:R-:W1:Y:S02]  /*82f0*/  SYNCS.PHASECHK.TRANS64.TRYWAIT P0, [R5+URZ+0xe0], R0 ;  /* 0x0000e000050075a7 */ /* 0x000e64000800017f */
[----:B-1----:R-:W-:Y:S05]  /*8300*/  @!P0 BRA `(.L_x_146) ;  /* 0x00000018003c8947 */ /* 0x002fea0003800000 */
.L_x_189:
[----:B------:R-:W-:Y:S05]  /*8310*/  @!P1 BRA `(.L_x_147) ;  /* 0x0000000000049947 */ /* 0x000fea0003800000 */
[----:B------:R-:W-:Y:S01]  /*8320*/  BPT.TRAP 0x1 ;  /* 0x000000040000795c */ /* 0x000fe20000300000 */
.L_x_147:
[----:B------:R-:W2:Y:S02]  /*8330*/  SYNCS.PHASECHK.TRANS64.TRYWAIT P0, [R5+URZ+0xe8], R0 ;  /* 0x0000e800050075a7 */ /* 0x000ea4000800017f */
[----:B--2---:R-:W-:Y:S05]  /*8340*/  @!P0 BRA `(.L_x_148) ;  /* 0x0000001800408947 */ /* 0x004fea0003800000 */
.L_x_190:
[----:B------:R-:W-:Y:S05]  /*8350*/  @!P1 BRA `(.L_x_149) ;  /* 0x0000000000049947 */ /* 0x000fea0003800000 */
[----:B------:R-:W-:Y:S01]  /*8360*/  BPT.TRAP 0x1 ;  /* 0x000000040000795c */ /* 0x000fe20000300000 */
.L_x_149:
[----:B------:R-:W3:Y:S02]  /*8370*/  SYNCS.PHASECHK.TRANS64.TRYWAIT P0, [R5+URZ+0xf0], R0 ;  /* 0x0000f000050075a7 */ /* 0x000ee4000800017f */
[----:B---3--:R-:W-:Y:S05]  /*8380*/  @!P0 BRA `(.L_x_150) ;  /* 0x0000001800448947 */ /* 0x008fea0003800000 */
.L_x_191:
[----:B------:R-:W-:Y:S05]  /*8390*/  @!P1 BRA `(.L_x_151) ;  /* 0x0000000000049947 */ /* 0x000fea0003800000 */
[----:B------:R-:W-:Y:S01]  /*83a0*/  BPT.TRAP 0x1 ;  /* 0x000000040000795c */ /* 0x000fe20000300000 */
.L_x_151:
[----:B-123--:R-:W-:-:S07]  /*83b0*/  SHF.L.U32 R0, R3, 0x1f, RZ ;  /* 0x0000001f03007819 */ /* 0x00efce00000006ff */
.L_x_152:
[----:B-1----:R1:W2:Y:S02]  /*83c0*/  SYNCS.PHASECHK.TRANS64.TRYWAIT P0, [R5+URZ+0xf8], R0 ;  /* 0x0000f800050075a7 */ /* 0x0022a4000800017f */
[----:B--2---:R-:W-:Y:S05]  /*83d0*/  @!P0 NANOSLEEP.SYNCS 0x989680 ;  /* 0x009896800000895d */ /* 0x004fea0003900000 */
[----:B------:R-:W2:Y:S02]  /*83e0*/  @!P0 SYNCS.PHASECHK.TRANS64 P0, [R5+URZ+0xf8], R0 ;  /* 0x0000f800050085a7 */ /* 0x000ea4000800007f */
[----:B--2---:R-:W-:Y:S05]  /*83f0*/  @!P0 BRA `(.L_x_152) ;  /* 0xfffffffc00f08947 */ /* 0x004fea000383ffff */
.L_x_144:
[----:B------:R-:W-:Y:S05]  /*8400*/  BSYNC B0 ;  /* 0x0000000000007941 */ /* 0x000fea0003800000 */
.L_x_143:
[----:B------:R-:W-:Y:S05]  /*8410*/  EXIT ;  /* 0x000000000000794d */ /* 0x000fea0003800000 */
.L_x_105:
[----:B------:R-:W-:Y:S01]  /*8420*/  LOP3.LUT P0, RZ, R12, 0xff, RZ, 0xc0, !PT ;  /* 0x000000ff0cff7812 */ /* 0x000fe2000780c0ff */
[----:B------:R-:W-:Y:S01]  /*8430*/  IMAD.MOV.U32 R12, RZ, RZ, RZ ;  /* 0x000000ffff0c7224 */ /* 0x000fe200078e00ff */
[----:B------:R-:W-:-:S11]  /*8440*/  MOV R0, 0x1 ;  /* 0x0000000100007802 */ /* 0x000fd60000000f00 */
[----:B------:R-:W-:Y:S05]  /*8450*/  @!P0 BRA `(.L_x_153) ;  /* 0x0000000c00108947 */ /* 0x000fea0003800000 */
[----:B------:R-:W1:Y:S01]  /*8460*/  LDC R0, c[0x0][0x28c] ;  /* 0x0000a300ff007b82 */ /* 0x000e620000000800 */
[----:B------:R-:W-:Y:S01]  /*8470*/  ULDC UR6, c[0x0][0x900] ;  /* 0x0002400000067ab9 */ /* 0x000fe20000000800 */
[----:B------:R-:W-:Y:S01]  /*8480*/  UMOV UR7, 0xffffffff ;  /* 0xffffffff00077882 */ /* 0x000fe20000000000 */
[----:B------:R-:W-:Y:S01]  /*8490*/  BSSY B0, `(.L_x_153) ;  /* 0x00000c0000007945 */ /* 0x000fe20003800000 */
[----:B------:R-:W-:Y:S01]  /*84a0*/  USHF.L.U32 UR4, UR36, 0x6, URZ ;  /* 0x0000000624047899 */ /* 0x000fe2000800063f */
[----:B------:R-:W-:Y:S01]  /*84b0*/  IMAD.MOV.U32 R10, RZ, RZ, 0x1 ;  /* 0x00000001ff0a7424 */ /* 0x000fe200078e00ff */
[----:B------:R-:W-:Y:S01]  /*84c0*/  USHF.L.U32 UR7, UR7, UR6, URZ ;  /* 0x0000000607077299 */ /* 0x000fe2000800063f */
[----:B------:R-:W-:Y:S01]  /*84d0*/  LOP3.LUT R9, R19, 0x2, RZ, 0xfc, !PT ;  /* 0x0000000213097812 */ /* 0x000fe200078efcff */
[----:B------:R-:W-:Y:S01]  /*84e0*/  IMAD.MOV.U32 R12, RZ, RZ, RZ ;  /* 0x000000ffff0c7224 */ /* 0x000fe200078e00ff */
[----:B------:R-:W-:Y:S01]  /*84f0*/  ULDC UR5, c[0x0][0x8a8] ;  /* 0x00022a0000057ab9 */ /* 0x000fe20000000800 */
[----:B------:R-:W-:-:S02]  /*8500*/  USHF.L.U32 UR22, UR36, 0xc, URZ ;  /* 0x0000000c24167899 */ /* 0x000fc4000800063f */
[----:B------:R-:W-:Y:S02]  /*8510*/  ULOP3.LUT UR4, UR4, 0x40, URZ, 0xc0, !UPT ;  /* 0x0000004004047892 */ /* 0x000fe4000f8ec03f */
[----:B------:R-:W-:Y:S02]  /*8520*/  UIADD3 UR5, UR5, -0x1, URZ ;  /* 0xffffffff05057890 */ /* 0x000fe4000fffe03f */
[----:B------:R-:W-:Y:S02]  /*8530*/  USHF.L.U32 UR18, UR37, UR6, URZ ;  /* 0x0000000625127299 */ /* 0x000fe4000800063f */
[----:B------:R-:W-:Y:S01]  /*8540*/  ULOP3.LUT UR17, URZ, UR7, URZ, 0x33, !UPT ;  /* 0x000000073f117292 */ /* 0x000fe2000f8e333f */
[----:B------:R-:W-:Y:S01]  /*8550*/  ULDC.64 UR20, c[0x0][0x198] ;  /* 0x0000660000147ab9 */ /* 0x000fe20000000a00 */
[----:B-1----:R-:W-:-:S05]  /*8560*/  VIADD R0, R0, 0x3f ;  /* 0x0000003f00007836 */ /* 0x002fca0000000000 */
[----:B------:R-:W-:-:S04]  /*8570*/  SHF.R.S32.HI R3, RZ, 0x1f, R0 ;  /* 0x0000001fff037819 */ /* 0x000fc80000011400 */
[----:B------:R-:W-:Y:S01]  /*8580*/  LEA.HI R3, R3, R0, RZ, 0x6 ;  /* 0x0000000003037211 */ /* 0x000fe200078f30ff */
[----:B------:R-:W-:-:S03]  /*8590*/  IMAD.MOV.U32 R0, RZ, RZ, 0x1 ;  /* 0x00000001ff007424 */ /* 0x000fc600078e00ff */
[----:B------:R-:W-:-:S05]  /*85a0*/  SHF.R.S32.HI R3, RZ, 0x6, R3 ;  /* 0x00000006ff037819 */ /* 0x000fca0000011403 */
[----:B------:R-:W-:-:S07]  /*85b0*/  VIADD R8, R3, 0x1 ;  /* 0x0000000103087836 */ /* 0x000fce0000000000 */
.L_x_164:
[----:B------:R-:W-:-:S03]  /*85c0*/  UMOV UR6, 0xffffffff ;  /* 0xffffffff00067882 */ /* 0x000fc60000000000 */
[----:B------:R-:W-:Y:S05]  /*85d0*/  BRA.DIV UR6, `(.L_x_154) ;  /* 0x0000001606c47947 */ /* 0x000fea000b800000 */
[----:B------:R-:W-:-:S13]  /*85e0*/  ELECT P6, URZ, PT ;  /* 0x00000000003f782f */ /* 0x000fda00038c0000 */
.L_x_194:
[----:B------:R-:W1:Y:S01]  /*85f0*/  LDC R4, c[0x0][0x28c] ;  /* 0x0000a300ff047b82 */ /* 0x000e620000000800 */
[----:B------:R-:W-:Y:S01]  /*8600*/  BSSY B1, `(.L_x_155) ;  /* 0x0000037000017945 */ /* 0x000fe20003800000 */
[----:B-1----:R-:W-:-:S13]  /*8610*/  ISETP.LT.OR P6, PT, R4, 0x1, !P6 ;  /* 0x000000010400780c */ /* 0x002fda00077c1670 */
[----:B------:R-:W-:Y:S05]  /*8620*/  @P6 BRA `(.L_x_156) ;  /* 0x0000000000d06947 */ /* 0x000fea0003800000 */
[----:B------:R-:W-:Y:S01]  /*8630*/  LEA R15, R7, UR4, 0x7 ;  /* 0x00000004070f7c11 */ /* 0x000fe2000f8e38ff */
[----:B------:R-:W-:Y:S01]  /*8640*/  IMAD.MOV.U32 R22, RZ, RZ, RZ ;  /* 0x000000ffff167224 */ /* 0x000fe200078e00ff */
[----:B------:R-:W-:Y:S01]  /*8650*/  SHF.L.U32 R20, R20, 0x7, RZ ;  /* 0x0000000714147819 */ /* 0x000fe200000006ff */
[----:B------:R-:W-:Y:S02]  /*8660*/  IMAD.MOV.U32 R4, RZ, RZ, R8 ;  /* 0x000000ffff047224 */ /* 0x000fe400078e0008 */
[----:B------:R-:W-:Y:S02]  /*8670*/  IMAD.MOV.U32 R5, RZ, RZ, R0 ;  /* 0x000000ffff057224 */ /* 0x000fe400078e0000 */
[----:B------:R-:W-:-:S07]  /*8680*/  IMAD.MOV.U32 R6, RZ, RZ, R12 ;  /* 0x000000ffff067224 */ /* 0x000fce00078e000c */
.L_x_159:
[----:B------:R-:W1:Y:S01]  /*8690*/  S2R R14, SR_CgaCtaId ;  /* 0x00000000000e7919 */ /* 0x000e620000008800 */
[----:B------:R-:W-:Y:S02]  /*86a0*/  MOV R7, 0x400 ;  /* 0x0000040000077802 */ /* 0x000fe40000000f00 */
[----:B------:R-:W-:-:S13]  /*86b0*/  LOP3.LUT P1, RZ, R18, 0x7f, RZ, 0xc0, !PT ;  /* 0x0000007f12ff7812 */ /* 0x000fda000782c0ff */
[----:B------:R-:W2:Y:S01]  /*86c0*/  @!P1 LDC R11, c[0x0][0x500] ;  /* 0x00014000ff0b9b82 */ /* 0x000ea20000000800 */
[----:B-1----:R-:W-:Y:S02]  /*86d0*/  LEA R21, R14, R7, 0x18 ;  /* 0x000000070e157211 */ /* 0x002fe400078ec0ff */
[----:B------:R-:W-:-:S03]  /*86e0*/  SHF.L.U32 R7, R5, 0x1f, RZ ;  /* 0x0000001f05077819 */ /* 0x000fc600000006ff */
[----:B------:R-:W-:-:S04]  /*86f0*/  IMAD R14, R6, 0x8, R21 ;  /* 0x00000008060e7824 */ /* 0x000fc800078e0215 */
[----:B------:R-:W1:Y:S02]  /*8700*/  SYNCS.PHASECHK.TRANS64.TRYWAIT P0, [R14+URZ+0x60], R7 ;  /* 0x000060070e0075a7 */ /* 0x000e64000800017f */
[----:B-12---:R-:W-:Y:S05]  /*8710*/  @!P0 BRA `(.L_x_157) ;  /* 0x0000001400948947 */ /* 0x006fea0003800000 */
.L_x_195:
[----:B-1----:R-:W-:Y:S01]  /*8720*/  PRMT R7, R9, 0x9910, RZ ;  /* 0x0000991009077816 */ /* 0x002fe200000000ff */
[----:B------:R1:W-:Y:S03]  /*8730*/  @!P1 SYNCS.ARRIVE.TRANS64 RZ, [R14+URZ], R11 ;  /* 0x0000000b0eff99a7 */ /* 0x0003e6000800003f */
[----:B------:R-:W-:-:S13]  /*8740*/  ISETP.NE.AND P0, PT, R7, 0x2, PT ;  /* 0x000000020700780c */ /* 0x000fda0003f05270 */
[----:B-1----:R-:W-:Y:S05]  /*8750*/  @P0 BRA `(.L_x_158) ;  /* 0x0000000000040947 */ /* 0x002fea0003800000 */
[----:B------:R-:W-:Y:S01]  /*8760*/  BPT.TRAP 0x1 ;  /* 0x000000040000795c */ /* 0x000fe20000300000 */
.L_x_158:
[----:B------:R-:W-:Y:S01]  /*8770*/  R2UR UR7, R6 ;  /* 0x00000000060772ca */ /* 0x000fe200000e0000 */
[----:B------:R-:W-:Y:S01]  /*8780*/  UIADD3 UR6, UP0, UR20, 0xf0, URZ ;  /* 0x000000f014067890 */ /* 0x000fe2000ff1e03f */
[----:B------:R-:W-:Y:S01]  /*8790*/  R2UR UR16, R21 ;  /* 0x00000000151072ca */ /* 0x000fe200000e0000 */
[----:B------:R-:W-:Y:S01]  /*87a0*/  UIADD3 UR24, UP1, UR20, 0x1f0, URZ ;  /* 0x000001f014187890 */ /* 0x000fe2000ff3e03f */
[----:B------:R-:W-:Y:S01]  /*87b0*/  R2UR UR9, R14 ;  /* 0x000000000e0972ca */ /* 0x000fe200000e0000 */
[----:B------:R-:W-:Y:S01]  /*87c0*/  VIADD R6, R6, 0x1 ;  /* 0x0000000106067836 */ /* 0x000fe20000000000 */
[----:B------:R-:W-:Y:S01]  /*87d0*/  R2UR UR11, R20 ;  /* 0x00000000140b72ca */ /* 0x000fe200000e0000 */
[----:B------:R-:W-:Y:S01]  /*87e0*/  UIADD3.X UR25, URZ, UR21, URZ, UP1, !UPT ;  /* 0x000000153f197290 */ /* 0x000fe20008ffe43f */
[----:B------:R-:W-:Y:S01]  /*87f0*/  R2UR UR10, R22 ;  /* 0x00000000160a72ca */ /* 0x000fe200000e0000 */
[----:B------:R-:W-:Y:S01]  /*8800*/  UMOV UR14, 0x0 ;  /* 0x00000000000e7882 */ /* 0x000fe20000000000 */
[----:B------:R-:W-:Y:S01]  /*8810*/  R2UR UR12, R13 ;  /* 0x000000000d0c72ca */ /* 0x000fe200000e0000 */
[----:B------:R-:W-:Y:S01]  /*8820*/  UMOV UR15, 0x10000000 ;  /* 0x10000000000f7882 */ /* 0x000fe20000000000 */
[----:B------:R-:W-:Y:S01]  /*8830*/  IADD3 R4, R4, -0x1, RZ ;  /* 0xffffffff04047810 */ /* 0x000fe20007ffe0ff */
[----:B------:R-:W-:Y:S01]  /*8840*/  USHF.L.U32 UR7, UR7, 0xd, URZ ;  /* 0x0000000d07077899 */ /* 0x000fe2000800063f */
[----:B------:R-:W-:Y:S01]  /*8850*/  R2UR UR19, R15 ;  /* 0x000000000f1372ca */ /* 0x000fe200000e0000 */
[----:B------:R-:W-:Y:S01]  /*8860*/  UMOV UR23, 0x30000 ;  /* 0x0003000000177882 */ /* 0x000fe20000000000 */
[----:B------:R-:W-:Y:S01]  /*8870*/  ISETP.GT.AND P1, PT, R4, 0x1, PT ;  /* 0x000000010400780c */ /* 0x000fe20003f24270 */
[----:B------:R-:W-:Y:S01]  /*8880*/  ULOP3.LUT UR8, UR7, 0x1000, UR22, 0xf8, !UPT ;  /* 0x0000100007087892 */ /* 0x000fe2000f8ef816 */
[----:B------:R-:W-:Y:S01]  /*8890*/  ISETP.NE.AND P0, PT, R6, 0xc, PT ;  /* 0x0000000c0600780c */ /* 0x000fe20003f05270 */
[----:B------:R-:W-:Y:S01]  /*88a0*/  UIADD3 UR13, UR16, 0x6300, UR7 ;  /* 0x00006300100d7890 */ /* 0x000fe2000fffe007 */
[----:B------:R-:W-:Y:S01]  /*88b0*/  VIADD R22, R22, 0x40 ;  /* 0x0000004016167836 */ /* 0x000fe20000000000 */
[----:B------:R-:W-:Y:S01]  /*88c0*/  UIADD3.X UR7, URZ, UR21, URZ, UP0, !UPT ;  /* 0x000000153f077290 */ /* 0x000fe200087fe43f */
[----:B------:R-:W-:Y:S01]  /*88d0*/  SEL R14, RZ, 0x1, P0 ;  /* 0x00000001ff0e7807 */ /* 0x000fe20000000000 */
[----:B------:R-:W-:Y:S01]  /*88e0*/  UIADD3 UR16, UR16, 0x1e300, UR8 ;  /* 0x0001e30010107890 */ /* 0x000fe2000fffe008 */
[----:B------:R-:W-:-:S02]  /*88f0*/  SEL R6, R6, RZ, P0 ;  /* 0x000000ff06067207 */ /* 0x000fc40000000000 */
[----:B------:R-:W-:Y:S01]  /*8900*/  UMOV UR8, UR13 ;  /* 0x0000000d00087c82 */ /* 0x000fe20008000000 */
[----:B------:R-:W-:-:S03]  /*8910*/  LOP3.LUT R5, R5, R14, RZ, 0x3c, !PT ;  /* 0x0000000e05057212 */ /* 0x000fc600078e3cff */
[----:B------:R1:W-:Y:S02]  /*8920*/  UTMALDG.3D [UR8], [UR6], desc[UR14] ;  /* 0x00000e08060075b4 */ /* 0x0003e40008011000 */
[----:B-1----:R-:W-:Y:S01]  /*8930*/  UMOV UR8, UR16 ;  /* 0x0000001000087c82 */ /* 0x002fe20008000000 */
[----:B------:R-:W-:Y:S02]  /*8940*/  UMOV UR11, UR19 ;  /* 0x00000013000b7c82 */ /* 0x000fe40008000000 */
[----:B------:R1:W-:Y:S02]  /*8950*/  UTMALDG.3D.MULTICAST [UR8], [UR24], UR23, desc[UR14] ;  /* 0x00000e08180073b4 */ /* 0x0003e40008011817 */
[----:B-1----:R-:W-:Y:S05]  /*8960*/  @P1 BRA `(.L_x_159) ;  /* 0xfffffffc00481947 */ /* 0x002fea000383ffff */
.L_x_156:
[----:B------:R-:W-:Y:S05]  /*8970*/  BSYNC B1 ;  /* 0x0000000000017941 */ /* 0x000fea0003800000 */
.L_x_155:
[----:B------:R-:W-:Y:S01]  /*8980*/  LOP3.LUT P1, RZ, R10, 0xff, RZ, 0xc0, !PT ;  /* 0x000000ff0aff7812 */ /* 0x000fe2000782c0ff */
[C---:B------:R-:W-:Y:S01]  /*8990*/  IMAD.IADD R12, R3.reuse, 0x1, R12 ;  /* 0x00000001030c7824 */ /* 0x040fe200078e020c */
[----:B------:R-:W-:Y:S01]  /*89a0*/  ULDC.64 UR6, c[0x0][0x8f8] ;  /* 0x00023e0000067ab9 */ /* 0x000fe20000000a00 */
[C---:B------:R-:W-:Y:S01]  /*89b0*/  ISETP.GE.U32.AND P2, PT, R3.reuse, 0xc, PT ;  /* 0x0000000c0300780c */ /* 0x040fe20003f46070 */
[----:B------:R-:W-:Y:S01]  /*89c0*/  BSSY B1, `(.L_x_160) ;  /* 0x000006a000017945 */ /* 0x000fe20003800000 */
[----:B------:R-:W-:Y:S01]  /*89d0*/  IMAD.MOV.U32 R20, RZ, RZ, -0x1 ;  /* 0xffffffffff147424 */ /* 0x000fe200078e00ff */
[----:B------:R-:W-:Y:S01]  /*89e0*/  ISETP.GT.U32.AND P0, PT, R12, 0xb, PT ;  /* 0x0000000b0c00780c */ /* 0x000fe20003f04070 */
[----:B------:R-:W-:Y:S01]  /*89f0*/  IMAD.MOV.U32 R13, RZ, RZ, -0x1 ;  /* 0xffffffffff0d7424 */ /* 0x000fe200078e00ff */
[----:B------:R-:W-:Y:S02]  /*8a00*/  PRMT R10, RZ, 0x7610, R10 ;  /* 0x00007610ff0a7816 */ /* 0x000fe4000000000a */
[----:B------:R-:W-:-:S03]  /*8a10*/  ISETP.LT.U32.AND P0, PT, R3, 0xc, P0 ;  /* 0x0000000c0300780c */ /* 0x000fc60000701070 */
[----:B------:R-:W1:Y:S01]  /*8a20*/  @P1 S2R R5, SR_CgaCtaId ;  /* 0x0000000000051919 */ /* 0x000e620000008800 */
[----:B------:R-:W-:-:S04]  /*8a30*/  @P1 MOV R4, 0x400 ;  /* 0x0000040000041802 */ /* 0x000fc80000000f00 */
[----:B-1----:R-:W-:Y:S01]  /*8a40*/  @P1 LEA R6, R5, R4, 0x18 ;  /* 0x0000000405061211 */ /* 0x002fe200078ec0ff */
[----:B------:R-:W-:-:S03]  /*8a50*/  IMAD.WIDE.U32 R4, R12, -0x55555555, RZ ;  /* 0xaaaaaaab0c047825 */ /* 0x000fc600078e00ff */
[----:B------:R1:W-:Y:S01]  /*8a60*/  @P1 SYNCS.ARRIVE.TRANS64.A1T0 RZ, [R6+URZ+0x108], RZ ;  /* 0x000108ff06ff19a7 */ /* 0x0003e2000810003f */
[----:B------:R-:W-:Y:S02]  /*8a70*/  IADD3 R16, P1, R16, UR40, RZ ;  /* 0x0000002810107c10 */ /* 0x000fe4000ff3e0ff */
[----:B------:R-:W-:Y:S02]  /*8a80*/  SHF.R.U32.HI R7, RZ, 0x3, R5 ;  /* 0x00000003ff077819 */ /* 0x000fe40000011605 */
[----:B------:R-:W-:Y:S02]  /*8a90*/  SEL R5, RZ, 0x1, !P0 ;  /* 0x00000001ff057807 */ /* 0x000fe40004000000 */
[----:B------:R-:W-:Y:S01]  /*8aa0*/  IADD3.X R17, R17, UR38, RZ, P1, !PT ;  /* 0x0000002611117c10 */ /* 0x000fe20008ffe4ff */
[----:B------:R-:W-:Y:S01]  /*8ab0*/  IMAD R12, R7, -0xc, R12 ;  /* 0xfffffff4070c7824 */ /* 0x000fe200078e020c */
[----:B------:R-:W-:Y:S02]  /*8ac0*/  ISETP.GE.U32.AND P0, PT, R16, UR6, PT ;  /* 0x0000000610007c0c */ /* 0x000fe4000bf06070 */
[----:B------:R-:W-:-:S02]  /*8ad0*/  LOP3.LUT R0, R0, R5, RZ, 0x3c, !PT ;  /* 0x0000000500007212 */ /* 0x000fc400078e3cff */
[----:B------:R-:W-:Y:S02]  /*8ae0*/  ISETP.GE.U32.AND.EX P0, PT, R17, UR7, PT, P0 ;  /* 0x0000000711007c0c */ /* 0x000fe4000bf06100 */
[----:B------:R-:W-:Y:S01]  /*8af0*/  @P2 LOP3.LUT R0, R0, 0x1, R7, 0x78, !PT ;  /* 0x0000000100002812 */ /* 0x000fe200078e7807 */
[----:B------:R-:W-:Y:S01]  /*8b00*/  IMAD.MOV.U32 R7, RZ, RZ, -0x1 ;  /* 0xffffffffff077424 */ /* 0x000fe200078e00ff */
[----:B------:R-:W-:-:S09]  /*8b10*/  PRMT R4, RZ, 0x7610, R4 ;  /* 0x00007610ff047816 */ /* 0x000fd20000000004 */
[----:B-1----:R-:W-:Y:S05]  /*8b20*/  @P0 BRA `(.L_x_161) ;  /* 0x00000004004c0947 */ /* 0x002fea0003800000 */
[----:B------:R-:W1:Y:S01]  /*8b30*/  S2R R14, SR_CTAID.X ;  /* 0x00000000000e7919 */ /* 0x000e620000002500 */
[----:B------:R-:W-:Y:S01]  /*8b40*/  ULDC.64 UR6, c[0x0][0x8d0] ;  /* 0x0002340000067ab9 */ /* 0x000fe20000000a00 */
[----:B------:R-:W2:Y:S01]  /*8b50*/  LDC R15, c[0x0][0x144] ;  /* 0x00005100ff0f7b82 */ /* 0x000ea20000000800 */
[----:B------:R-:W-:Y:S01]  /*8b60*/  ISETP.NE.U32.AND P0, PT, RZ, UR6, PT ;  /* 0x00000006ff007c0c */ /* 0x000fe2000bf05070 */
[----:B------:R-:W3:Y:S01]  /*8b70*/  S2R R11, SR_CTAID.Y ;  /* 0x00000000000b7919 */ /* 0x000ee20000002600 */
[----:B------:R-:W-:Y:S01]  /*8b80*/  ULDC UR8, c[0x0][0x150] ;  /* 0x0000540000087ab9 */ /* 0x000fe20000000800 */
[----:B------:R-:W-:Y:S01]  /*8b90*/  ULDC UR9, c[0x0][0x8d8] ;  /* 0x0002360000097ab9 */ /* 0x000fe20000000800 */
[----:B------:R-:W-:Y:S01]  /*8ba0*/  ISETP.NE.AND.EX P0, PT, RZ, UR7, PT, P0 ;  /* 0x00000007ff007c0c */ /* 0x000fe2000bf05300 */
[----:B------:R-:W-:Y:S01]  /*8bb0*/  IMAD.MOV.U32 R4, RZ, RZ, R16 ;  /* 0x000000ffff047224 */ /* 0x000fe200078e0010 */
[----:B-1----:R-:W-:-:S05]  /*8bc0*/  I2FP.F32.U32 R5, R14 ;  /* 0x0000000e00057245 */ /* 0x002fca0000201000 */
[----:B------:R-:W-:Y:S01]  /*8bd0*/  FMUL R20, R5, UR8 ;  /* 0x0000000805147c20 */ /* 0x000fe20008400000 */
[----:B------:R-:W-:-:S05]  /*8be0*/  MOV R5, R17 ;  /* 0x0000001100057202 */ /* 0x000fca0000000f00 */
[----:B---3--:R-:W-:Y:S05]  /*8bf0*/  @!P0 BRA `(.L_x_162) ;  /* 0x0000000000288947 */ /* 0x008fea0003800000 */
[----:B------:R-:W-:Y:S02]  /*8c00*/  ULDC UR8, c[0x0][0x8dc] ;  /* 0x0002370000087ab9 */ /* 0x000fe40000000800 */
[----:B------:R-:W-:-:S05]  /*8c10*/  IADD3 R5, P0, R16, UR8, RZ ;  /* 0x0000000810057c10 */ /* 0x000fca000ff1e0ff */
[----:B------:R-:W-:-:S04]  /*8c20*/  IMAD.X R13, RZ, RZ, R17, P0 ;  /* 0x000000ffff0d7224 */ /* 0x000fc800000e0611 */
[----:B------:R-:W-:-:S04]  /*8c30*/  IMAD.WIDE.U32 R6, R13, UR6, RZ ;  /* 0x000000060d067c25 */ /* 0x000fc8000f8e00ff */
[----:B------:R-:W-:-:S04]  /*8c40*/  IMAD.WIDE.U32 R6, P0, R5, UR7, R6 ;  /* 0x0000000705067c25 */ /* 0x000fc8000f800006 */
[----:B------:R-:W-:-:S04]  /*8c50*/  IMAD.WIDE.U32 R4, R5, UR6, RZ ;  /* 0x0000000605047c25 */ /* 0x000fc8000f8e00ff */
[----:B------:R-:W-:Y:S01]  /*8c60*/  IMAD.MOV.U32 R4, RZ, RZ, R7 ;  /* 0x000000ffff047224 */ /* 0x000fe200078e0007 */
[----:B------:R-:W-:Y:S01]  /*8c70*/  IADD3 RZ, P1, R5, R6, RZ ;  /* 0x0000000605ff7210 */ /* 0x000fe20007f3e0ff */
[----:B------:R-:W-:-:S04]  /*8c80*/  IMAD.X R5, RZ, RZ, RZ, P0 ;  /* 0x000000ffff057224 */ /* 0x000fc800000e06ff */
[----:B------:R-:W-:-:S08]  /*8c90*/  IMAD.WIDE.U32.X R4, R13, UR7, R4, P1 ;  /* 0x000000070d047c25 */ /* 0x000fd000088e0404 */
.L_x_162:
[--C-:B------:R-:W-:Y:S01]  /*8ca0*/  SHF.R.U64 R13, R4, UR9, R5.reuse ;  /* 0x00000009040d7c19 */ /* 0x100fe20008001205 */
[----:B------:R-:W1:Y:S01]  /*8cb0*/  F2I.U32.TRUNC.NTZ R20, R20 ;  /* 0x0000001400147305 */ /* 0x000e62000020f000 */
[----:B------:R-:W-:Y:S01]  /*8cc0*/  SHF.R.U32.HI R4, RZ, UR9, R5 ;  /* 0x00000009ff047c19 */ /* 0x000fe20008011605 */
[----:B------:R-:W-:Y:S01]  /*8cd0*/  ULDC.64 UR6, c[0x0][0x8c8] ;  /* 0x0002320000067ab9 */ /* 0x000fe20000000a00 */
[----:B------:R-:W-:Y:S01]  /*8ce0*/  IADD3 R7, P0, RZ, -R13, RZ ;  /* 0x8000000dff077210 */ /* 0x000fe20007f1e0ff */
[----:B------:R-:W-:Y:S01]  /*8cf0*/  ULDC.64 UR8, c[0x0][0x8e8] ;  /* 0x00023a0000087ab9 */ /* 0x000fe20000000a00 */
[----:B------:R-:W3:Y:S03]  /*8d00*/  LDC R22, c[0x0][0x148] ;  /* 0x00005200ff167b82 */ /* 0x000ee60000000800 */
[----:B------:R-:W-:Y:S01]  /*8d10*/  IMAD.X R4, RZ, RZ, ~R4, P0 ;  /* 0x000000ffff047224 */ /* 0x000fe200000e0e04 */
[----:B------:R-:W-:-:S03]  /*8d20*/  ISETP.NE.U32.AND P0, PT, RZ, UR8, PT ;  /* 0x00000008ff007c0c */ /* 0x000fc6000bf05070 */
[----:B------:R-:W-:Y:S01]  /*8d30*/  IMAD R6, R4, UR6, RZ ;  /* 0x0000000604067c24 */ /* 0x000fe2000f8e02ff */
[----:B------:R-:W-:Y:S01]  /*8d40*/  ISETP.NE.AND.EX P0, PT, RZ, UR9, PT, P0 ;  /* 0x00000009ff007c0c */ /* 0x000fe2000bf05300 */
[----:B------:R-:W-:Y:S01]  /*8d50*/  IMAD.WIDE.U32 R4, R7, UR6, R16 ;  /* 0x0000000607047c25 */ /* 0x000fe2000f8e0010 */
[----:B------:R-:W-:-:S03]  /*8d60*/  ULDC UR6, c[0x0][0x8c0] ;  /* 0x0002300000067ab9 */ /* 0x000fc60000000800 */
[----:B------:R-:W-:Y:S01]  /*8d70*/  IMAD R7, R7, UR7, R6 ;  /* 0x0000000707077c24 */ /* 0x000fe2000f8e0206 */
[----:B------:R-:W-:Y:S01]  /*8d80*/  ULDC UR7, c[0x0][0x154] ;  /* 0x0000550000077ab9 */ /* 0x000fe20000000800 */
[----:B-1----:R-:W-:Y:S02]  /*8d90*/  IMAD.MOV R6, RZ, RZ, -R20 ;  /* 0x000000ffff067224 */ /* 0x002fe400078e0a14 */
[----:B------:R-:W-:Y:S02]  /*8da0*/  IMAD.IADD R5, R5, 0x1, R7 ;  /* 0x0000000105057824 */ /* 0x000fe400078e0207 */
[----:B--2---:R-:W-:Y:S01]  /*8db0*/  IMAD R14, R15, R6, R14 ;  /* 0x000000060f0e7224 */ /* 0x004fe200078e020e */
[----:B------:R-:W-:Y:S02]  /*8dc0*/  I2FP.F32.U32 R6, R11 ;  /* 0x0000000b00067245 */ /* 0x000fe40000201000 */
[--C-:B------:R-:W-:Y:S02]  /*8dd0*/  SHF.R.U64 R15, R4, UR6, R5.reuse ;  /* 0x00000006040f7c19 */ /* 0x100fe40008001205 */
[----:B------:R-:W-:Y:S01]  /*8de0*/  SHF.R.U32.HI R4, RZ, UR6, R5 ;  /* 0x00000006ff047c19 */ /* 0x000fe20008011605 */
[----:B------:R-:W-:Y:S01]  /*8df0*/  FMUL R6, R6, UR7 ;  /* 0x0000000706067c20 */ /* 0x000fe20008400000 */
[----:B------:R-:W-:-:S02]  /*8e00*/  ULDC UR6, c[0x0][0x8b0] ;  /* 0x00022c0000067ab9 */ /* 0x000fc40000000800 */
[--C-:B------:R-:W-:Y:S01]  /*8e10*/  SHF.R.U64 R21, R15, UR6, R4.reuse ;  /* 0x000000060f157c19 */ /* 0x100fe20008001204 */
[----:B------:R1:W2:Y:S01]  /*8e20*/  F2I.U32.TRUNC.NTZ R24, R6 ;  /* 0x0000000600187305 */ /* 0x0002a2000020f000 */
[----:B------:R-:W-:Y:S01]  /*8e30*/  SHF.R.U32.HI R4, RZ, UR6, R4 ;  /* 0x00000006ff047c19 */ /* 0x000fe20008011604 */
[----:B------:R-:W-:-:S03]  /*8e40*/  ULDC UR6, c[0x0][0x900] ;  /* 0x0002400000067ab9 */ /* 0x000fc60000000800 */
[--C-:B------:R-:W-:Y:S02]  /*8e50*/  SHF.R.U32.HI R23, RZ, UR6, R4.reuse ;  /* 0x00000006ff177c19 */ /* 0x100fe40008011604 */
[----:B------:R-:W-:-:S03]  /*8e60*/  SHF.R.U64 R20, R21, UR6, R4 ;  /* 0x0000000615147c19 */ /* 0x000fc60008001204 */
[----:B------:R-:W-:Y:S01]  /*8e70*/  IMAD.MOV.U32 R5, RZ, RZ, R23 ;  /* 0x000000ffff057224 */ /* 0x000fe200078e0017 */
[----:B------:R-:W-:Y:S01]  /*8e80*/  MOV R4, R20 ;  /* 0x0000001400047202 */ /* 0x000fe20000000f00 */
[----:B-1----:R-:W-:Y:S06]  /*8e90*/  @!P0 BRA `(.L_x_163) ;  /* 0x0000000000288947 */ /* 0x002fec0003800000 */
        /* <DEDUP_REMOVED lines=10> */
.L_x_163:
[----:B------:R-:W-:Y:S01]  /*8f40*/  ISETP.NE.AND P0, PT, R2, 0x1, PT ;  /* 0x000000010200780c */ /* 0x000fe20003f05270 */
[----:B------:R-:W-:Y:S01]  /*8f50*/  ULDC UR6, c[0x0][0x8f0] ;  /* 0x00023c0000067ab9 */ /* 0x000fe20000000800 */
[----:B------:R-:W-:Y:S01]  /*8f60*/  LOP3.LUT R21, R21, UR17, RZ, 0xc0, !PT ;  /* 0x0000001115157c12 */ /* 0x000fe2000f8ec0ff */
[----:B--2---:R-:W-:Y:S01]  /*8f70*/  IMAD.MOV R24, RZ, RZ, -R24 ;  /* 0x000000ffff187224 */ /* 0x004fe200078e0a18 */
[----:B------:R-:W-:Y:S01]  /*8f80*/  SHF.R.U64 R4, R4, UR6, R5 ;  /* 0x0000000604047c19 */ /* 0x000fe20008001205 */
[----:B------:R-:W-:Y:S01]  /*8f90*/  ULDC UR6, c[0x0][0x8e0] ;  /* 0x0002380000067ab9 */ /* 0x000fe20000000800 */
[----:B------:R-:W-:Y:S01]  /*8fa0*/  LOP3.LUT R15, R15, UR5, RZ, 0xc0, !PT ;  /* 0x000000050f0f7c12 */ /* 0x000fe2000f8ec0ff */
[----:B------:R-:W-:Y:S02]  /*8fb0*/  ULDC UR7, c[0x0][0x8b8] ;  /* 0x00022e0000077ab9 */ /* 0x000fe40000000800 */
[----:B------:R-:W-:Y:S02]  /*8fc0*/  IMAD.MOV R5, RZ, RZ, -R4 ;  /* 0x000000ffff057224 */ /* 0x000fe400078e0a04 */
[----:B------:R-:W-:Y:S01]  /*8fd0*/  IMAD R21, R4, UR18, R21 ;  /* 0x0000001204157c24 */ /* 0x000fe2000f8e0215 */
[----:B------:R-:W-:Y:S01]  /*8fe0*/  MOV R4, 0x1 ;  /* 0x0000000100047802 */ /* 0x000fe20000000f00 */
[----:B---3--:R-:W-:-:S02]  /*8ff0*/  @P0 IMAD R14, R22, R24, R11 ;  /* 0x00000018160e0224 */ /* 0x008fc400078e020b */
[----:B------:R-:W-:Y:S01]  /*9000*/  IMAD R20, R5, UR6, R20 ;  /* 0x0000000605147c24 */ /* 0x000fe2000f8e0214 */
[----:B------:R-:W-:Y:S01]  /*9010*/  ULDC UR6, c[0x0][0x8a8] ;  /* 0x00022a0000067ab9 */ /* 0x000fe20000000800 */
[----:B------:R-:W-:Y:S02]  /*9020*/  IMAD R14, R21, UR7, R14 ;  /* 0x00000007150e7c24 */ /* 0x000fe4000f8e020e */
[----:B------:R-:W-:-:S05]  /*9030*/  IMAD R5, R20, UR6, R15 ;  /* 0x0000000614057c24 */ /* 0x000fca000f8e020f */
[----:B------:R-:W-:Y:S02]  /*9040*/  SEL R7, R5, R14, !P0 ;  /* 0x0000000e05077207 */ /* 0x000fe40004000000 */
[----:B------:R-:W-:-:S07]  /*9050*/  SEL R20, R14, R5, !P0 ;  /* 0x000000050e147207 */ /* 0x000fce0004000000 */
.L_x_161:
[----:B------:R-:W-:Y:S05]  /*9060*/  BSYNC B1 ;  /* 0x0000000000017941 */ /* 0x000fea0003800000 */
.L_x_160:
[----:B------:R-:W-:-:S13]  /*9070*/  LOP3.LUT P0, RZ, R4, 0xff, RZ, 0xc0, !PT ;  /* 0x000000ff04ff7812 */ /* 0x000fda000780c0ff */
[----:B------:R-:W-:Y:S05]  /*9080*/  @P0 BRA `(.L_x_164) ;  /* 0xfffffff4004c0947 */ /* 0x000fea000383ffff */
[----:B------:R-:W-:Y:S05]  /*9090*/  BSYNC B0 ;  /* 0x0000000000007941 */ /* 0x000fea0003800000 */
.L_x_153:
[----:B------:R-:W-:-:S03]  /*90a0*/  UMOV UR6, 0xffffffff ;  /* 0xffffffff00067882 */ /* 0x000fc60000000000 */
[----:B------:R-:W-:Y:S05]  /*90b0*/  BRA.DIV UR6, `(.L_x_165) ;  /* 0x0000000e06407947 */ /* 0x000fea000b800000 */
[----:B------:R-:W-:-:S13]  /*90c0*/  ELECT P6, URZ, PT ;  /* 0x00000000003f782f */ /* 0x000fda00038c0000 */
.L_x_198:
[----:B------:R-:W-:Y:S04]  /*90d0*/  BSSY B0, `(.L_x_166) ;  /* 0x0000073000007945 */ /* 0x000fe80003800000 */
[----:B------:R-:W-:Y:S05]  /*90e0*/  @!P6 BRA `(.L_x_167) ;  /* 0x0000000400c4e947 */ /* 0x000fea0003800000 */
[----:B------:R-:W-:-:S04]  /*90f0*/  LOP3.LUT R19, R19, 0x2, RZ, 0xfc, !PT ;  /* 0x0000000213137812 */ /* 0x000fc800078efcff */
[----:B------:R-:W-:-:S13]  /*9100*/  ISETP.NE.AND P0, PT, R19, 0x3, PT ;  /* 0x000000031300780c */ /* 0x000fda0003f05270 */
[----:B------:R-:W-:Y:S05]  /*9110*/  @!P0 BRA `(.L_x_168) ;  /* 0x0000000000048947 */ /* 0x000fea0003800000 */
[----:B------:R-:W-:Y:S01]  /*9120*/  BPT.TRAP 0x1 ;  /* 0x000000040000795c */ /* 0x000fe20000300000 */
.L_x_168:
[----:B------:R-:W1:Y:S01]  /*9130*/  S2R R3, SR_CgaCtaId ;  /* 0x0000000000037919 */ /* 0x000e620000008800 */
[----:B------:R-:W-:-:S04]  /*9140*/  MOV R2, 0x400 ;  /* 0x0000040000027802 */ /* 0x000fc80000000f00 */
[----:B-1----:R-:W-:Y:S02]  /*9150*/  LEA R3, R3, R2, 0x18 ;  /* 0x0000000203037211 */ /* 0x002fe400078ec0ff */
[----:B------:R-:W-:-:S03]  /*9160*/  SHF.L.U32 R2, R0, 0x1f, RZ ;  /* 0x0000001f00027819 */ /* 0x000fc600000006ff */
[----:B------:R-:W-:-:S04]  /*9170*/  VIADD R3, R3, 0x60 ;  /* 0x0000006003037836 */ /* 0x000fc80000000000 */
[C---:B------:R-:W-:Y:S02]  /*9180*/  IMAD R7, R12.reuse, 0x8, R3 ;  /* 0x000000080c077824 */ /* 0x040fe400078e0203 */
[----:B------:R-:W-:Y:S02]  /*9190*/  VIADD R12, R12, 0x1 ;  /* 0x000000010c0c7836 */ /* 0x000fe40000000000 */
[----:B------:R-:W1:Y:S03]  /*91a0*/  SYNCS.PHASECHK.TRANS64.TRYWAIT P0, [R7+URZ], R2 ;  /* 0x00000002070075a7 */ /* 0x000e66000800017f */
[----:B------:R-:W-:-:S04]  /*91b0*/  ISETP.NE.AND P1, PT, R12, 0xc, PT ;  /* 0x0000000c0c00780c */ /* 0x000fc80003f25270 */
[----:B------:R-:W-:Y:S02]  /*91c0*/  SEL R5, RZ, 0x1, P1 ;  /* 0x00000001ff057807 */ /* 0x000fe40000800000 */
[----:B------:R-:W-:Y:S02]  /*91d0*/  SEL R12, R12, RZ, P1 ;  /* 0x000000ff0c0c7207 */ /* 0x000fe40000800000 */
[----:B------:R-:W-:-:S03]  /*91e0*/  LOP3.LUT R5, R0, R5, RZ, 0x3c, !PT ;  /* 0x0000000500057212 */ /* 0x000fc600078e3cff */
[----:B------:R-:W-:Y:S01]  /*91f0*/  IMAD R9, R12, 0x8, R3 ;  /* 0x000000080c097824 */ /* 0x000fe200078e0203 */
[----:B------:R-:W-:Y:S01]  /*9200*/  SHF.L.U32 R4, R5, 0x1f, RZ ;  /* 0x0000001f05047819 */ /* 0x000fe200000006ff */
[----:B-1----:R-:W-:Y:S06]  /*9210*/  @!P0 BRA `(.L_x_169) ;  /* 0x0000000c00088947 */ /* 0x002fec0003800000 */
.L_x_199:
[----:B------:R-:W2:Y:S01]  /*9220*/  SYNCS.PHASECHK.TRANS64.TRYWAIT P0, [R9+URZ], R4 ;  /* 0x00000004090075a7 */ /* 0x000ea2000800017f */
[----:B------:R-:W-:-:S05]  /*9230*/  VIADD R0, R12, 0x1 ;  /* 0x000000010c007836 */ /* 0x000fca0000000000 */
[----:B------:R-:W-:-:S04]  /*9240*/  ISETP.NE.AND P1, PT, R0, 0xc, PT ;  /* 0x0000000c0000780c */ /* 0x000fc80003f25270 */
[----:B-1----:R-:W-:Y:S02]  /*9250*/  SEL R2, RZ, 0x1, P1 ;  /* 0x00000001ff027807 */ /* 0x002fe40000800000 */
[----:B------:R-:W-:Y:S02]  /*9260*/  SEL R0, R0, RZ, P1 ;  /* 0x000000ff00007207 */ /* 0x000fe40000800000 */
[----:B------:R-:W-:-:S03]  /*9270*/  LOP3.LUT R7, R5, R2, RZ, 0x3c, !PT ;  /* 0x0000000205077212 */ /* 0x000fc600078e3cff */
[----:B------:R-:W-:Y:S01]  /*9280*/  IMAD R6, R0, 0x8, R3 ;  /* 0x0000000800067824 */ /* 0x000fe200078e0203 */
[----:B------:R-:W-:Y:S01]  /*9290*/  SHF.L.U32 R5, R7, 0x1f, RZ ;  /* 0x0000001f07057819 */ /* 0x000fe200000006ff */
[----:B--2---:R-:W-:Y:S06]  /*92a0*/  @!P0 BRA `(.L_x_170) ;  /* 0x0000000800f88947 */ /* 0x004fec0003800000 */
.L_x_200:
[----:B------:R-:W2:Y:S01]  /*92b0*/  SYNCS.PHASECHK.TRANS64.TRYWAIT P0, [R6+URZ], R5 ;  /* 0x00000005060075a7 */ /* 0x000ea2000800017f */
[----:B------:R-:W-:-:S04]  /*92c0*/  IADD3 R0, R0, 0x1, RZ ;  /* 0x0000000100007810 */ /* 0x000fc80007ffe0ff */
[----:B------:R-:W-:-:S04]  /*92d0*/  ISETP.NE.AND P1, PT, R0, 0xc, PT ;  /* 0x0000000c0000780c */ /* 0x000fc80003f25270 */
[----:B------:R-:W-:Y:S02]  /*92e0*/  SEL R2, RZ, 0x1, P1 ;  /* 0x00000001ff027807 */ /* 0x000fe40000800000 */
[----:B------:R-:W-:Y:S02]  /*92f0*/  SEL R0, R0, RZ, P1 ;  /* 0x000000ff00007207 */ /* 0x000fe40000800000 */
[----:B------:R-:W-:-:S03]  /*9300*/  LOP3.LUT R7, R7, R2, RZ, 0x3c, !PT ;  /* 0x0000000207077212 */ /* 0x000fc600078e3cff */
[----:B-1----:R-:W-:Y:S01]  /*9310*/  IMAD R9, R0, 0x8, R3 ;  /* 0x0000000800097824 */ /* 0x002fe200078e0203 */
[----:B------:R-:W-:Y:S01]  /*9320*/  SHF.L.U32 R4, R7, 0x1f, RZ ;  /* 0x0000001f07047819 */ /* 0x000fe200000006ff */
[----:B--2---:R-:W-:Y:S06]  /*9330*/  @!P0 BRA `(.L_x_171) ;  /* 0x0000000800e88947 */ /* 0x004fec0003800000 */
.L_x_201:
[----:B------:R-:W2:Y:S01]  /*9340*/  SYNCS.PHASECHK.TRANS64.TRYWAIT P0, [R9+URZ], R4 ;  /* 0x00000004090075a7 */ /* 0x000ea2000800017f */
[----:B------:R-:W-:-:S05]  /*9350*/  VIADD R0, R0, 0x1 ;  /* 0x0000000100007836 */ /* 0x000fca0000000000 */
[----:B------:R-:W-:-:S04]  /*9360*/  ISETP.NE.AND P1, PT, R0, 0xc, PT ;  /* 0x0000000c0000780c */ /* 0x000fc80003f25270 */
[----:B------:R-:W-:Y:S02]  /*9370*/  SEL R2, RZ, 0x1, P1 ;  /* 0x00000001ff027807 */ /* 0x000fe40000800000 */
[----:B------:R-:W-:Y:S02]  /*9380*/  SEL R0, R0, RZ, P1 ;  /* 0x000000ff00007207 */ /* 0x000fe40000800000 */
[----:B------:R-:W-:-:S03]  /*9390*/  LOP3.LUT R7, R7, R2, RZ, 0x3c, !PT ;  /* 0x0000000207077212 */ /* 0x000fc600078e3cff */
[----:B-1----:R-:W-:Y:S01]  /*93a0*/  IMAD R6, R0, 0x8, R3 ;  /* 0x0000000800067824 */ /* 0x002fe200078e0203 */
[----:B------:R-:W-:Y:S01]  /*93b0*/  SHF.L.U32 R5, R7, 0x1f, RZ ;  /* 0x0000001f07057819 */ /* 0x000fe200000006ff */
[----:B--2---:R-:W-:Y:S06]  /*93c0*/  @!P0 BRA `(.L_x_172) ;  /* 0x0000000800d88947 */ /* 0x004fec0003800000 */
.L_x_202:
        /* <DEDUP_REMOVED lines=9> */
.L_x_203:
[----:B------:R-:W2:Y:S01]  /*9460*/  SYNCS.PHASECHK.TRANS64.TRYWAIT P0, [R9+URZ], R4 ;  /* 0x00000004090075a7 */ /* 0x000ea2000800017f */
[----:B------:R-:W-:-:S05]  /*9470*/  VIADD R0, R0, 0x1 ;  /* 0x0000000100007836 */ /* 0x000fca0000000000 */
[----:B------:R-:W-:-:S04]  /*9480*/  ISETP.NE.AND P1, PT, R0, 0xc, PT ;  /* 0x0000000c0000780c */ /* 0x000fc80003f25270 */
[----:B------:R-:W-:Y:S02]  /*9490*/  SEL R2, RZ, 0x1, P1 ;  /* 0x00000001ff027807 */ /* 0x000fe40000800000 */
[----:B------:R-:W-:Y:S02]  /*94a0*/  SEL R0, R0, RZ, P1 ;  /* 0x000000ff00007207 */ /* 0x000fe40000800000 */
[----:B------:R-:W-:Y:S02]  /*94b0*/  LOP3.LUT R7, R7, R2, RZ, 0x3c, !PT ;  /* 0x0000000207077212 */ /* 0x000fe400078e3cff */
[----:B-1----:R-:W-:Y:S02]  /*94c0*/  LEA R6, R0, R3, 0x3 ;  /* 0x0000000300067211 */ /* 0x002fe400078e18ff */
[----:B------:R-:W-:Y:S01]  /*94d0*/  SHF.L.U32 R5, R7, 0x1f, RZ ;  /* 0x0000001f07057819 */ /* 0x000fe200000006ff */
[----:B--2---:R-:W-:Y:S06]  /*94e0*/  @!P0 BRA `(.L_x_174) ;  /* 0x0000000800b88947 */ /* 0x004fec0003800000 */
.L_x_204:
        /* <DEDUP_REMOVED lines=9> */
.L_x_205:
        /* <DEDUP_REMOVED lines=9> */
.L_x_206:
        /* <DEDUP_REMOVED lines=9> */
.L_x_207:
        /* <DEDUP_REMOVED lines=9> */
.L_x_208:
[----:B------:R-:W2:Y:S01]  /*9730*/  SYNCS.PHASECHK.TRANS64.TRYWAIT P0, [R6+URZ], R5 ;  /* 0x00000005060075a7 */ /* 0x000ea2000800017f */
[----:B------:R-:W-:-:S05]  /*9740*/  VIADD R0, R0, 0x1 ;  /* 0x0000000100007836 */ /* 0x000fca0000000000 */
[----:B------:R-:W-:-:S04]  /*9750*/  ISETP.NE.AND P1, PT, R0, 0xc, PT ;  /* 0x0000000c0000780c */ /* 0x000fc80003f25270 */
[----:B------:R-:W-:Y:S02]  /*9760*/  SEL R2, RZ, 0x1, P1 ;  /* 0x00000001ff027807 */ /* 0x000fe40000800000 */
[----:B------:R-:W-:Y:S02]  /*9770*/  SEL R0, R0, RZ, P1 ;  /* 0x000000ff00007207 */ /* 0x000fe40000800000 */
[----:B------:R-:W-:Y:S01]  /*9780*/  LOP3.LUT R2, R7, R2, RZ, 0x3c, !PT ;  /* 0x0000000207027212 */ /* 0x000fe200078e3cff */
[----:B--2---:R-:W-:Y:S06]  /*9790*/  @!P0 BRA `(.L_x_179) ;  /* 0x0000000800708947 */ /* 0x004fec0003800000 */
.L_x_209:
[----:B------:R-:W-:Y:S01]  /*97a0*/  IMAD R3, R0, 0x8, R3 ;  /* 0x0000000800037824 */ /* 0x000fe200078e0203 */
[----:B------:R-:W-:-:S07]  /*97b0*/  SHF.L.U32 R0, R2, 0x1f, RZ ;  /* 0x0000001f02007819 */ /* 0x000fce00000006ff */
.L_x_180:
[----:B---3--:R3:W4:Y:S02]  /*97c0*/  SYNCS.PHASECHK.TRANS64.TRYWAIT P0, [R3+URZ], R0 ;  /* 0x00000000030075a7 */ /* 0x008724000800017f */
[----:B----4-:R-:W-:Y:S05]  /*97d0*/  @!P0 NANOSLEEP.SYNCS 0x989680 ;  /* 0x009896800000895d */ /* 0x010fea0003900000 */
[----:B------:R-:W4:Y:S02]  /*97e0*/  @!P0 SYNCS.PHASECHK.TRANS64 P0, [R3+URZ], R0 ;  /* 0x00000000030085a7 */ /* 0x000f24000800007f */
[----:B----4-:R-:W-:Y:S05]  /*97f0*/  @!P0 BRA `(.L_x_180) ;  /* 0xfffffffc00f08947 */ /* 0x010fea000383ffff */
.L_x_167:
[----:B------:R-:W-:Y:S05]  /*9800*/  BSYNC B0 ;  /* 0x0000000000007941 */ /* 0x000fea0003800000 */
.L_x_166:
[----:B------:R-:W-:Y:S05]  /*9810*/  EXIT ;  /* 0x000000000000794d */ /* 0x000fea0003800000 */
.L_x_24:
[----:B----4-:R-:W-:-:S04]  /*9820*/  IMAD.U32 R3, RZ, RZ, UR5 ;  /* 0x00000005ff037e24 */ /* 0x010fc8000f8e00ff */
[----:B------:R4:W1:Y:S03]  /*9830*/  SYNCS.PHASECHK.TRANS64.TRYWAIT P0, [R3+URZ], R0 ;  /* 0x00000000030075a7 */ /* 0x000866000800017f */
[----:B-1----:R-:W-:Y:S05]  /*9840*/  @!P0 NANOSLEEP.SYNCS 0x989680 ;  /* 0x009896800000895d */ /* 0x002fea0003900000 */
[----:B------:R-:W1:Y:S02]  /*9850*/  @!P0 SYNCS.PHASECHK.TRANS64 P0, [R3+URZ], R0 ;  /* 0x00000000030085a7 */ /* 0x000e64000800007f */
[----:B-1----:R-:W-:Y:S05]  /*9860*/  @!P0 BRA `(.L_x_24) ;  /* 0xfffffffc00ec8947 */ /* 0x002fea000383ffff */
[----:B------:R-:W-:Y:S05]  /*9870*/  BRA `(.L_x_23) ;  /* 0xffffff8400687947 */ /* 0x000fea000383ffff */
.L_x_30:
[----:B--2---:R-:W-:-:S04]  /*9880*/  IMAD.U32 R5, RZ, RZ, UR8 ;  /* 0x00000008ff057e24 */ /* 0x004fc8000f8e00ff */
[----:B------:R2:W3:Y:S03]  /*9890*/  SYNCS.PHASECHK.TRANS64.TRYWAIT P0, [R5+URZ], R4 ;  /* 0x00000004050075a7 */ /* 0x0004e6000800017f */
[----:B---3--:R-:W-:Y:S05]  /*98a0*/  @!P0 NANOSLEEP.SYNCS 0x989680 ;  /* 0x009896800000895d */ /* 0x008fea0003900000 */
[----:B------:R-:W3:Y:S02]  /*98b0*/  @!P0 SYNCS.PHASECHK.TRANS64 P0, [R5+URZ], R4 ;  /* 0x00000004050085a7 */ /* 0x000ee4000800007f */
[----:B---3--:R-:W-:Y:S05]  /*98c0*/  @!P0 BRA `(.L_x_30) ;  /* 0xfffffffc00ec8947 */ /* 0x008fea000383ffff */
[----:B------:R-:W-:Y:S05]  /*98d0*/  BRA `(.L_x_29) ;  /* 0xffffff8c00a87947 */ /* 0x000fea000383ffff */
.L_x_58:
[----:B-1----:R1:W2:Y:S02]  /*98e0*/  SYNCS.PHASECHK.TRANS64.TRYWAIT P0, [R20+URZ+0xc0], R5 ;  /* 0x0000c005140075a7 */ /* 0x0022a4000800017f */
[----:B--2---:R-:W-:Y:S05]  /*98f0*/  @!P0 NANOSLEEP.SYNCS 0x989680 ;  /* 0x009896800000895d */ /* 0x004fea0003900000 */
[----:B------:R-:W2:Y:S02]  /*9900*/  @!P0 SYNCS.PHASECHK.TRANS64 P0, [R20+URZ+0xc0], R5 ;  /* 0x0000c005140085a7 */ /* 0x000ea4000800007f */
[----:B--2---:R-:W-:Y:S05]  /*9910*/  @!P0 BRA `(.L_x_58) ;  /* 0xfffffffc00f08947 */ /* 0x004fea000383ffff */
[----:B------:R-:W-:Y:S05]  /*9920*/  BRA `(.L_x_181) ;  /* 0xffffffa400e07947 */ /* 0x000fea000383ffff */
.L_x_69:
[----:B-1----:R1:W2:Y:S02]  /*9930*/  SYNCS.PHASECHK.TRANS64.TRYWAIT P2, [R21+URZ+0xc0], R14 ;  /* 0x0000c00e150075a7 */ /* 0x0022a4000804017f */
[----:B--2---:R-:W-:Y:S05]  /*9940*/  @!P2 NANOSLEEP.SYNCS 0x989680 ;  /* 0x009896800000a95d */ /* 0x004fea0003900000 */
[----:B------:R-:W2:Y:S02]  /*9950*/  @!P2 SYNCS.PHASECHK.TRANS64 P2, [R21+URZ+0xc0], R14 ;  /* 0x0000c00e1500a5a7 */ /* 0x000ea4000804007f */
[----:B--2---:R-:W-:Y:S05]  /*9960*/  @!P2 BRA `(.L_x_69) ;  /* 0xfffffffc00f0a947 */ /* 0x004fea000383ffff */
[----:B------:R-:W-:Y:S05]  /*9970*/  BRA `(.L_x_182) ;  /* 0xffffffb000787947 */ /* 0x000fea000383ffff */
.L_x_80:
[----:B-1----:R1:W2:Y:S02]  /*9980*/  SYNCS.PHASECHK.TRANS64.TRYWAIT P2, [R15+URZ+0xc0], R14 ;  /* 0x0000c00e0f0075a7 */ /* 0x0022a4000804017f */
[----:B--2---:R-:W-:Y:S05]  /*9990*/  @!P2 NANOSLEEP.SYNCS 0x989680 ;  /* 0x009896800000a95d */ /* 0x004fea0003900000 */
[----:B------:R-:W2:Y:S02]  /*99a0*/  @!P2 SYNCS.PHASECHK.TRANS64 P2, [R15+URZ+0xc0], R14 ;  /* 0x0000c00e0f00a5a7 */ /* 0x000ea4000804007f */
[----:B--2---:R-:W-:Y:S05]  /*99b0*/  @!P2 BRA `(.L_x_80) ;  /* 0xfffffffc00f0a947 */ /* 0x004fea000383ffff */
[----:B------:R-:W-:Y:S05]  /*99c0*/  BRA `(.L_x_183) ;  /* 0xffffffb800987947 */ /* 0x000fea000383ffff */
.L_x_91:
[----:B-1----:R1:W2:Y:S02]  /*99d0*/  SYNCS.PHASECHK.TRANS64.TRYWAIT P2, [R14+URZ+0xc0], R13 ;  /* 0x0000c00d0e0075a7 */ /* 0x0022a4000804017f */
[----:B--2---:R-:W-:Y:S05]  /*99e0*/  @!P2 NANOSLEEP.SYNCS 0x989680 ;  /* 0x009896800000a95d */ /* 0x004fea0003900000 */
[----:B------:R-:W2:Y:S02]  /*99f0*/  @!P2 SYNCS.PHASECHK.TRANS64 P2, [R14+URZ+0xc0], R13 ;  /* 0x0000c00d0e00a5a7 */ /* 0x000ea4000804007f */
[----:B--2---:R-:W-:Y:S05]  /*9a00*/  @!P2 BRA `(.L_x_91) ;  /* 0xfffffffc00f0a947 */ /* 0x004fea000383ffff */
[----:B------:R-:W-:Y:S05]  /*9a10*/  BRA `(.L_x_184) ;  /* 0xffffffc000b87947 */ /* 0x000fea000383ffff */
.L_x_107:
[----:B-1----:R-:W-:-:S04]  /*9a20*/  IMAD.U32 R6, RZ, RZ, UR4 ;  /* 0x00000004ff067e24 */ /* 0x002fc8000f8e00ff */
[----:B------:R1:W2:Y:S03]  /*9a30*/  SYNCS.PHASECHK.TRANS64.TRYWAIT P0, [R6+URZ+0x108], R3 ;  /* 0x00010803060075a7 */ /* 0x0002a6000800017f */
[----:B--2---:R-:W-:Y:S05]  /*9a40*/  @!P0 NANOSLEEP.SYNCS 0x989680 ;  /* 0x009896800000895d */ /* 0x004fea0003900000 */
[----:B------:R-:W2:Y:S02]  /*9a50*/  @!P0 SYNCS.PHASECHK.TRANS64 P0, [R6+URZ+0x108], R3 ;  /* 0x00010803060085a7 */ /* 0x000ea4000800007f */
[----:B--2---:R-:W-:Y:S05]  /*9a60*/  @!P0 BRA `(.L_x_107) ;  /* 0xfffffffc00ec8947 */ /* 0x004fea000383ffff */
[----:B------:R-:W-:Y:S05]  /*9a70*/  BRA `(.L_x_106) ;  /* 0xffffffd400e47947 */ /* 0x000fea000383ffff */
.L_x_116:
[----:B-1----:R-:W-:-:S04]  /*9a80*/  MOV R5, UR4 ;  /* 0x0000000400057c02 */ /* 0x002fc80008000f00 */
[----:B------:R1:W2:Y:S03]  /*9a90*/  SYNCS.PHASECHK.TRANS64.TRYWAIT P1, [R5+URZ+0xe0], R4 ;  /* 0x0000e004050075a7 */ /* 0x0002a6000802017f */
[----:B--2---:R-:W-:Y:S05]  /*9aa0*/  @!P1 NANOSLEEP.SYNCS 0x989680 ;  /* 0x009896800000995d */ /* 0x004fea0003900000 */
[----:B------:R-:W2:Y:S02]  /*9ab0*/  @!P1 SYNCS.PHASECHK.TRANS64 P1, [R5+URZ+0xe0], R4 ;  /* 0x0000e004050095a7 */ /* 0x000ea4000802007f */
[----:B--2---:R-:W-:Y:S05]  /*9ac0*/  @!P1 BRA `(.L_x_116) ;  /* 0xfffffffc00ec9947 */ /* 0x004fea000383ffff */
[----:B------:R-:W-:Y:S05]  /*9ad0*/  BRA `(.L_x_185) ;  /* 0xffffffd800cc7947 */ /* 0x000fea000383ffff */
.L_x_122:
[----:B-12---:R-:W-:-:S04]  /*9ae0*/  IMAD.U32 R5, RZ, RZ, UR4 ;  /* 0x00000004ff057e24 */ /* 0x006fc8000f8e00ff */
[----:B------:R1:W2:Y:S03]  /*9af0*/  SYNCS.PHASECHK.TRANS64.TRYWAIT P1, [R5+URZ+0xe8], R4 ;  /* 0x0000e804050075a7 */ /* 0x0002a6000802017f */
[----:B--2---:R-:W-:Y:S05]  /*9b00*/  @!P1 NANOSLEEP.SYNCS 0x989680 ;  /* 0x009896800000995d */ /* 0x004fea0003900000 */
[----:B------:R-:W2:Y:S02]  /*9b10*/  @!P1 SYNCS.PHASECHK.TRANS64 P1, [R5+URZ+0xe8], R4 ;  /* 0x0000e804050095a7 */ /* 0x000ea4000802007f */
[----:B--2---:R-:W-:Y:S05]  /*9b20*/  @!P1 BRA `(.L_x_122) ;  /* 0xfffffffc00ec9947 */ /* 0x004fea000383ffff */
[----:B------:R-:W-:Y:S05]  /*9b30*/  BRA `(.L_x_186) ;  /* 0xffffffdc00147947 */ /* 0x000fea000383ffff */
.L_x_128:
[----:B-123--:R-:W-:-:S04]  /*9b40*/  IMAD.U32 R5, RZ, RZ, UR4 ;  /* 0x00000004ff057e24 */ /* 0x00efc8000f8e00ff */
[----:B------:R1:W2:Y:S03]  /*9b50*/  SYNCS.PHASECHK.TRANS64.TRYWAIT P1, [R5+URZ+0xf0], R4 ;  /* 0x0000f004050075a7 */ /* 0x0002a6000802017f */
[----:B--2---:R-:W-:Y:S05]  /*9b60*/  @!P1 NANOSLEEP.SYNCS 0x989680 ;  /* 0x009896800000995d */ /* 0x004fea0003900000 */
[----:B------:R-:W2:Y:S02]  /*9b70*/  @!P1 SYNCS.PHASECHK.TRANS64 P1, [R5+URZ+0xf0], R4 ;  /* 0x0000f004050095a7 */ /* 0x000ea4000802007f */
[----:B--2---:R-:W-:Y:S05]  /*9b80*/  @!P1 BRA `(.L_x_128) ;  /* 0xfffffffc00ec9947 */ /* 0x004fea000383ffff */
[----:B------:R-:W-:Y:S05]  /*9b90*/  BRA `(.L_x_187) ;  /* 0xffffffdc00647947 */ /* 0x000fea000383ffff */
.L_x_134:
[----:B-1234-:R-:W-:-:S04]  /*9ba0*/  IMAD.U32 R5, RZ, RZ, UR4 ;  /* 0x00000004ff057e24 */ /* 0x01efc8000f8e00ff */
[----:B------:R1:W2:Y:S03]  /*9bb0*/  SYNCS.PHASECHK.TRANS64.TRYWAIT P1, [R5+URZ+0xf8], R4 ;  /* 0x0000f804050075a7 */ /* 0x0002a6000802017f */
[----:B--2---:R-:W-:Y:S05]  /*9bc0*/  @!P1 NANOSLEEP.SYNCS 0x989680 ;  /* 0x009896800000995d */ /* 0x004fea0003900000 */
[----:B------:R-:W2:Y:S02]  /*9bd0*/  @!P1 SYNCS.PHASECHK.TRANS64 P1, [R5+URZ+0xf8], R4 ;  /* 0x0000f804050095a7 */ /* 0x000ea4000802007f */
[----:B--2---:R-:W-:Y:S05]  /*9be0*/  @!P1 BRA `(.L_x_134) ;  /* 0xfffffffc00ec9947 */ /* 0x004fea000383ffff */
[----:B------:R-:W-:Y:S05]  /*9bf0*/  BRA `(.L_x_188) ;  /* 0xffffffdc00b47947 */ /* 0x000fea000383ffff */
.L_x_146:
[----:B-1----:R1:W2:Y:S02]  /*9c00*/  SYNCS.PHASECHK.TRANS64.TRYWAIT P0, [R5+URZ+0xe0], R0 ;  /* 0x0000e000050075a7 */ /* 0x0022a4000800017f */
[----:B--2---:R-:W-:Y:S05]  /*9c10*/  @!P0 NANOSLEEP.SYNCS 0x989680 ;  /* 0x009896800000895d */ /* 0x004fea0003900000 */
[----:B------:R-:W2:Y:S02]  /*9c20*/  @!P0 SYNCS.PHASECHK.TRANS64 P0, [R5+URZ+0xe0], R0 ;  /* 0x0000e000050085a7 */ /* 0x000ea4000800007f */
[----:B--2---:R-:W-:Y:S05]  /*9c30*/  @!P0 BRA `(.L_x_146) ;  /* 0xfffffffc00f08947 */ /* 0x004fea000383ffff */
[----:B------:R-:W-:Y:S05]  /*9c40*/  BRA `(.L_x_189) ;  /* 0xffffffe400b07947 */ /* 0x000fea000383ffff */
.L_x_148:
[----:B--2---:R2:W3:Y:S02]  /*9c50*/  SYNCS.PHASECHK.TRANS64.TRYWAIT P0, [R5+URZ+0xe8], R0 ;  /* 0x0000e800050075a7 */ /* 0x0044e4000800017f */
[----:B---3--:R-:W-:Y:S05]  /*9c60*/  @!P0 NANOSLEEP.SYNCS 0x989680 ;  /* 0x009896800000895d */ /* 0x008fea0003900000 */
[----:B------:R-:W3:Y:S02]  /*9c70*/  @!P0 SYNCS.PHASECHK.TRANS64 P0, [R5+URZ+0xe8], R0 ;  /* 0x0000e800050085a7 */ /* 0x000ee4000800007f */
[----:B---3--:R-:W-:Y:S05]  /*9c80*/  @!P0 BRA `(.L_x_148) ;  /* 0xfffffffc00f08947 */ /* 0x008fea000383ffff */
[----:B------:R-:W-:Y:S05]  /*9c90*/  BRA `(.L_x_190) ;  /* 0xffffffe400ac7947 */ /* 0x000fea000383ffff */
.L_x_150:
[----:B---3--:R3:W4:Y:S02]  /*9ca0*/  SYNCS.PHASECHK.TRANS64.TRYWAIT P0, [R5+URZ+0xf0], R0 ;  /* 0x0000f000050075a7 */ /* 0x008724000800017f */
[----:B----4-:R-:W-:Y:S05]  /*9cb0*/  @!P0 NANOSLEEP.SYNCS 0x989680 ;  /* 0x009896800000895d */ /* 0x010fea0003900000 */
[----:B------:R-:W4:Y:S02]  /*9cc0*/  @!P0 SYNCS.PHASECHK.TRANS64 P0, [R5+URZ+0xf0], R0 ;  /* 0x0000f000050085a7 */ /* 0x000f24000800007f */
[----:B----4-:R-:W-:Y:S05]  /*9cd0*/  @!P0 BRA `(.L_x_150) ;  /* 0xfffffffc00f08947 */ /* 0x010fea000383ffff */
[----:B------:R-:W-:Y:S05]  /*9ce0*/  BRA `(.L_x_191) ;  /* 0xffffffe400a87947 */ /* 0x000fea000383ffff */
.L_x_154:
[----:B------:R-:W-:Y:S01]  /*9cf0*/  BSSY B1, `(.L_x_192) ;  /* 0x0000006000017945 */ /* 0x000fe20003800000 */
[----:B------:R-:W-:-:S07]  /*9d00*/  IMAD.MOV.U32 R15, RZ, RZ, -0x1 ;  /* 0xffffffffff0f7424 */ /* 0x000fce00078e00ff */
[----:B------:R-:W-:Y:S05]  /*9d10*/  WARPSYNC.COLLECTIVE R15, `(.L_x_193) ;  /* 0x000000000f0c7348 */ /* 0x000fea0003c00000 */
[----:B------:R-:W-:Y:S02]  /*9d20*/  ELECT P6, UR62, PT ;  /* 0x00000000003e782f */ /* 0x000fe400038c0000 */
[----:B------:R-:W-:Y:S01]  /*9d30*/  MOV R14, UR62 ;  /* 0x0000003e000e7c02 */ /* 0x000fe20008000f00 */
[----:B------:R-:W-:Y:S10]  /*9d40*/  ENDCOLLECTIVE ;  /* 0x000000000000791b */ /* 0x000ff40003800000 */
.L_x_193:
[----:B------:R-:W-:Y:S05]  /*9d50*/  BSYNC B1 ;  /* 0x0000000000017941 */ /* 0x000fea0003800000 */
.L_x_192:
[----:B------:R-:W-:Y:S05]  /*9d60*/  BRA `(.L_x_194) ;  /* 0xffffffe800207947 */ /* 0x000fea000383ffff */
.L_x_157:
[----:B-1----:R1:W2:Y:S02]  /*9d70*/  SYNCS.PHASECHK.TRANS64.TRYWAIT P0, [R14+URZ+0x60], R7 ;  /* 0x000060070e0075a7 */ /* 0x0022a4000800017f */
[----:B--2---:R-:W-:Y:S05]  /*9d80*/  @!P0 NANOSLEEP.SYNCS 0x989680 ;  /* 0x009896800000895d */ /* 0x004fea0003900000 */
[----:B------:R-:W2:Y:S02]  /*9d90*/  @!P0 SYNCS.PHASECHK.TRANS64 P0, [R14+URZ+0x60], R7 ;  /* 0x000060070e0085a7 */ /* 0x000ea4000800007f */
[----:B--2---:R-:W-:Y:S05]  /*9da0*/  @!P0 BRA `(.L_x_157) ;  /* 0xfffffffc00f08947 */ /* 0x004fea000383ffff */
[----:B------:R-:W-:Y:S05]  /*9db0*/  BRA `(.L_x_195) ;  /* 0xffffffe800587947 */ /* 0x000fea000383ffff */
.L_x_165:
[----:B------:R-:W-:Y:S01]  /*9dc0*/  BSSY B0, `(.L_x_196) ;  /* 0x0000006000007945 */ /* 0x000fe20003800000 */
[----:B------:R-:W-:-:S07]  /*9dd0*/  IMAD.MOV.U32 R15, RZ, RZ, -0x1 ;  /* 0xffffffffff0f7424 */ /* 0x000fce00078e00ff */
[----:B------:R-:W-:Y:S05]  /*9de0*/  WARPSYNC.COLLECTIVE R15, `(.L_x_197) ;  /* 0x000000000f0c7348 */ /* 0x000fea0003c00000 */
[----:B------:R-:W-:Y:S02]  /*9df0*/  ELECT P6, UR62, PT ;  /* 0x00000000003e782f */ /* 0x000fe400038c0000 */
[----:B------:R-:W-:Y:S01]  /*9e00*/  MOV R14, UR62 ;  /* 0x0000003e000e7c02 */ /* 0x000fe20008000f00 */
[----:B------:R-:W-:Y:S10]  /*9e10*/  ENDCOLLECTIVE ;  /* 0x000000000000791b */ /* 0x000ff40003800000 */
.L_x_197:
[----:B------:R-:W-:Y:S05]  /*9e20*/  BSYNC B0 ;  /* 0x0000000000007941 */ /* 0x000fea0003800000 */
.L_x_196:
[----:B------:R-:W-:Y:S05]  /*9e30*/  BRA `(.L_x_198) ;  /* 0xfffffff000a47947 */ /* 0x000fea000383ffff */
.L_x_169:
[----:B-1----:R1:W2:Y:S02]  /*9e40*/  SYNCS.PHASECHK.TRANS64.TRYWAIT P0, [R7+URZ], R2 ;  /* 0x00000002070075a7 */ /* 0x0022a4000800017f */
[----:B--2---:R-:W-:Y:S05]  /*9e50*/  @!P0 NANOSLEEP.SYNCS 0x989680 ;  /* 0x009896800000895d */ /* 0x004fea0003900000 */
[----:B------:R-:W2:Y:S02]  /*9e60*/  @!P0 SYNCS.PHASECHK.TRANS64 P0, [R7+URZ], R2 ;  /* 0x00000002070085a7 */ /* 0x000ea4000800007f */
[----:B--2---:R-:W-:Y:S05]  /*9e70*/  @!P0 BRA `(.L_x_169) ;  /* 0xfffffffc00f08947 */ /* 0x004fea000383ffff */
[----:B------:R-:W-:Y:S05]  /*9e80*/  BRA `(.L_x_199) ;  /* 0xfffffff000e47947 */ /* 0x000fea000383ffff */
.L_x_170:
[----:B-1----:R1:W2:Y:S02]  /*9e90*/  SYNCS.PHASECHK.TRANS64.TRYWAIT P0, [R9+URZ], R4 ;  /* 0x00000004090075a7 */ /* 0x0022a4000800017f */
[----:B--2---:R-:W-:Y:S05]  /*9ea0*/  @!P0 NANOSLEEP.SYNCS 0x989680 ;  /* 0x009896800000895d */ /* 0x004fea0003900000 */
[----:B------:R-:W2:Y:S02]  /*9eb0*/  @!P0 SYNCS.PHASECHK.TRANS64 P0, [R9+URZ], R4 ;  /* 0x00000004090085a7 */ /* 0x000ea4000800007f */
[----:B--2---:R-:W-:Y:S05]  /*9ec0*/  @!P0 BRA `(.L_x_170) ;  /* 0xfffffffc00f08947 */ /* 0x004fea000383ffff */
[----:B------:R-:W-:Y:S05]  /*9ed0*/  BRA `(.L_x_200) ;  /* 0xfffffff000f47947 */ /* 0x000fea000383ffff */
.L_x_171:
[----:B-1----:R1:W2:Y:S02]  /*9ee0*/  SYNCS.PHASECHK.TRANS64.TRYWAIT P0, [R6+URZ], R5 ;  /* 0x00000005060075a7 */ /* 0x0022a4000800017f */
[----:B--2---:R-:W-:Y:S05]  /*9ef0*/  @!P0 NANOSLEEP.SYNCS 0x989680 ;  /* 0x009896800000895d */ /* 0x004fea0003900000 */
[----:B------:R-:W2:Y:S02]  /*9f00*/  @!P0 SYNCS.PHASECHK.TRANS64 P0, [R6+URZ], R5 ;  /* 0x00000005060085a7 */ /* 0x000ea4000800007f */
[----:B--2---:R-:W-:Y:S05]  /*9f10*/  @!P0 BRA `(.L_x_171) ;  /* 0xfffffffc00f08947 */ /* 0x004fea000383ffff */
[----:B------:R-:W-:Y:S05]  /*9f20*/  BRA `(.L_x_201) ;  /* 0xfffffff400047947 */ /* 0x000fea000383ffff */
.L_x_172:
[----:B-1----:R1:W2:Y:S02]  /*9f30*/  SYNCS.PHASECHK.TRANS64.TRYWAIT P0, [R9+URZ], R4 ;  /* 0x00000004090075a7 */ /* 0x0022a4000800017f */
[----:B--2---:R-:W-:Y:S05]  /*9f40*/  @!P0 NANOSLEEP.SYNCS 0x989680 ;  /* 0x009896800000895d */ /* 0x004fea0003900000 */
[----:B------:R-:W2:Y:S02]  /*9f50*/  @!P0 SYNCS.PHASECHK.TRANS64 P0, [R9+URZ], R4 ;  /* 0x00000004090085a7 */ /* 0x000ea4000800007f */
[----:B--2---:R-:W-:Y:S05]  /*9f60*/  @!P0 BRA `(.L_x_172) ;  /* 0xfffffffc00f08947 */ /* 0x004fea000383ffff */
[----:B------:R-:W-:Y:S05]  /*9f70*/  BRA `(.L_x_202) ;  /* 0xfffffff400147947 */ /* 0x000fea000383ffff */
.L_x_173:
[----:B-1----:R1:W2:Y:S02]  /*9f80*/  SYNCS.PHASECHK.TRANS64.TRYWAIT P0, [R6+URZ], R5 ;  /* 0x00000005060075a7 */ /* 0x0022a4000800017f */
[----:B--2---:R-:W-:Y:S05]  /*9f90*/  @!P0 NANOSLEEP.SYNCS 0x989680 ;  /* 0x009896800000895d */ /* 0x004fea0003900000 */
[----:B------:R-:W2:Y:S02]  /*9fa0*/  @!P0 SYNCS.PHASECHK.TRANS64 P0, [R6+URZ], R5 ;  /* 0x00000005060085a7 */ /* 0x000ea4000800007f */
[----:B--2---:R-:W-:Y:S05]  /*9fb0*/  @!P0 BRA `(.L_x_173) ;  /* 0xfffffffc00f08947 */ /* 0x004fea000383ffff */
[----:B------:R-:W-:Y:S05]  /*9fc0*/  BRA `(.L_x_203) ;  /* 0xfffffff400247947 */ /* 0x000fea000383ffff */
.L_x_174:
[----:B-1----:R1:W2:Y:S02]  /*9fd0*/  SYNCS.PHASECHK.TRANS64.TRYWAIT P0, [R9+URZ], R4 ;  /* 0x00000004090075a7 */ /* 0x0022a4000800017f */
[----:B--2---:R-:W-:Y:S05]  /*9fe0*/  @!P0 NANOSLEEP.SYNCS 0x989680 ;  /* 0x009896800000895d */ /* 0x004fea0003900000 */
[----:B------:R-:W2:Y:S02]  /*9ff0*/  @!P0 SYNCS.PHASECHK.TRANS64 P0, [R9+URZ], R4 ;  /* 0x00000004090085a7 */ /* 0x000ea4000800007f */
[----:B--2---:R-:W-:Y:S05]  /*a000*/  @!P0 BRA `(.L_x_174) ;  /* 0xfffffffc00f08947 */ /* 0x004fea000383ffff */
[----:B------:R-:W-:Y:S05]  /*a010*/  BRA `(.L_x_204) ;  /* 0xfffffff400347947 */ /* 0x000fea000383ffff */
.L_x_175:
[----:B-1----:R1:W2:Y:S02]  /*a020*/  SYNCS.PHASECHK.TRANS64.TRYWAIT P0, [R6+URZ], R5 ;  /* 0x00000005060075a7 */ /* 0x0022a4000800017f */
[----:B--2---:R-:W-:Y:S05]  /*a030*/  @!P0 NANOSLEEP.SYNCS 0x989680 ;  /* 0x009896800000895d */ /* 0x004fea0003900000 */
[----:B------:R-:W2:Y:S02]  /*a040*/  @!P0 SYNCS.PHASECHK.TRANS64 P0, [R6+URZ], R5 ;  /* 0x00000005060085a7 */ /* 0x000ea4000800007f */
[----:B--2---:R-:W-:Y:S05]  /*a050*/  @!P0 BRA `(.L_x_175) ;  /* 0xfffffffc00f08947 */ /* 0x004fea000383ffff */
[----:B------:R-:W-:Y:S05]  /*a060*/  BRA `(.L_x_205) ;  /* 0xfffffff400447947 */ /* 0x000fea000383ffff */
.L_x_176:
[----:B-1----:R1:W2:Y:S02]  /*a070*/  SYNCS.PHASECHK.TRANS64.TRYWAIT P0, [R9+URZ], R4 ;  /* 0x00000004090075a7 */ /* 0x0022a4000800017f */
[----:B--2---:R-:W-:Y:S05]  /*a080*/  @!P0 NANOSLEEP.SYNCS 0x989680 ;  /* 0x009896800000895d */ /* 0x004fea0003900000 */
[----:B------:R-:W2:Y:S02]  /*a090*/  @!P0 SYNCS.PHASECHK.TRANS64 P0, [R9+URZ], R4 ;  /* 0x00000004090085a7 */ /* 0x000ea4000800007f */
[----:B--2---:R-:W-:Y:S05]  /*a0a0*/  @!P0 BRA `(.L_x_176) ;  /* 0xfffffffc00f08947 */ /* 0x004fea000383ffff */
[----:B------:R-:W-:Y:S05]  /*a0b0*/  BRA `(.L_x_206) ;  /* 0xfffffff400547947 */ /* 0x000fea000383ffff */
.L_x_177:
[----:B-1----:R1:W2:Y:S02]  /*a0c0*/  SYNCS.PHASECHK.TRANS64.TRYWAIT P0, [R6+URZ], R5 ;  /* 0x00000005060075a7 */ /* 0x0022a4000800017f */
[----:B--2---:R-:W-:Y:S05]  /*a0d0*/  @!P0 NANOSLEEP.SYNCS 0x989680 ;  /* 0x009896800000895d */ /* 0x004fea0003900000 */
[----:B------:R-:W2:Y:S02]  /*a0e0*/  @!P0 SYNCS.PHASECHK.TRANS64 P0, [R6+URZ], R5 ;  /* 0x00000005060085a7 */ /* 0x000ea4000800007f */
[----:B--2---:R-:W-:Y:S05]  /*a0f0*/  @!P0 BRA `(.L_x_177) ;  /* 0xfffffffc00f08947 */ /* 0x004fea000383ffff */
[----:B------:R-:W-:Y:S05]  /*a100*/  BRA `(.L_x_207) ;  /* 0xfffffff400647947 */ /* 0x000fea000383ffff */
.L_x_178:
[----:B-1----:R1:W2:Y:S02]  /*a110*/  SYNCS.PHASECHK.TRANS64.TRYWAIT P0, [R9+URZ], R4 ;  /* 0x00000004090075a7 */ /* 0x0022a4000800017f */
[----:B--2---:R-:W-:Y:S05]  /*a120*/  @!P0 NANOSLEEP.SYNCS 0x989680 ;  /* 0x009896800000895d */ /* 0x004fea0003900000 */
[----:B------:R-:W2:Y:S02]  /*a130*/  @!P0 SYNCS.PHASECHK.TRANS64 P0, [R9+URZ], R4 ;  /* 0x00000004090085a7 */ /* 0x000ea4000800007f */
[----:B--2---:R-:W-:Y:S05]  /*a140*/  @!P0 BRA `(.L_x_178) ;  /* 0xfffffffc00f08947 */ /* 0x004fea000383ffff */
[----:B------:R-:W-:Y:S05]  /*a150*/  BRA `(.L_x_208) ;  /* 0xfffffff400747947 */ /* 0x000fea000383ffff */
.L_x_179:
[----:B--2---:R2:W3:Y:S02]  /*a160*/  SYNCS.PHASECHK.TRANS64.TRYWAIT P0, [R6+URZ], R5 ;  /* 0x00000005060075a7 */ /* 0x0044e4000800017f */
[----:B---3--:R-:W-:Y:S05]  /*a170*/  @!P0 NANOSLEEP.SYNCS 0x989680 ;  /* 0x009896800000895d */ /* 0x008fea0003900000 */
[----:B------:R-:W3:Y:S02]  /*a180*/  @!P0 SYNCS.PHASECHK.TRANS64 P0, [R6+URZ], R5 ;  /* 0x00000005060085a7 */ /* 0x000ee4000800007f */
[----:B---3--:R-:W-:Y:S05]  /*a190*/  @!P0 BRA `(.L_x_179) ;  /* 0xfffffffc00f08947 */ /* 0x008fea000383ffff */
[----:B------:R-:W-:Y:S05]  /*a1a0*/  BRA `(.L_x_209) ;  /* 0xfffffff4007c7947 */ /* 0x000fea000383ffff */
.L_x_210:
[----:B------:R-:W-:-:S00]  /*a1b0*/  BRA `(.L_x_210) ;  /* 0xfffffffc00fc7947 */ /* 0x000fc0000383ffff */
[----:B------:R-:W-:-:S00]  /*a1c0*/  NOP ;  /* 0x0000000000007918 */ /* 0x000fc00000000000 */
        /* <DEDUP_REMOVED lines=11> */
.L_x_211:


//--------------------- .nv.global.init           --------------------------
	.section	.nv.global.init,"aw",@progbits
.nv.global.init:
	.type		$str$24,@object
	.size		$str$24,($str$25 - $str$24)
$str$24:
        /*0000*/ 	.byte	0x28, 0x61, 0x64, 0x64, 0x72, 0x65, 0x73, 0x73, 0x20, 0x26, 0x20, 0x6d, 0x61, 0x73, 0x6b, 0x29
        /*0010*/ 	.byte	0x20, 0x3d, 0x3d, 0x20, 0x30, 0x00
	.type		$str$25,@object
	.size		$str$25,(__unnamed_1 - $str$25)
$str$25:
        /*0016*/ 	.byte	0x2f, 0x74, 0x6d, 0x70, 0x2f, 0x63, 0x75, 0x74, 0x6c, 0x61, 0x73, 0x73, 0x5f, 0x73, 0x77, 0x65
        /*0026*/ 	.byte	0x65, 0x70, 0x5f, 0x73, 0x72, 0x63, 0x2f, 0x69, 0x6e, 0x63, 0x6c, 0x75, 0x64, 0x65, 0x2f, 0x63
        /*0036*/ 	.byte	0x75, 0x74, 0x65, 0x2f, 0x70, 0x6f, 0x69, 0x6e, 0x74, 0x65, 0x72, 0x5f, 0x66, 0x6c, 0x61, 0x67
        /*0046*/ 	.byte	0x67, 0x65, 0x64, 0x2e, 0x68, 0x70, 0x70, 0x00
	.type		__unnamed_1,@object
	.size		__unnamed_1,(__unnamed_2 - __unnamed_1)
__unnamed_1:
        /*004e*/ 	.byte	0x61, 0x75, 0x74, 0x6f, 0x20, 0x63, 0x75, 0x74, 0x65, 0x3a, 0x3a, 0x61, 0x73, 0x5f, 0x70, 0x6f
        /* <DEDUP_REMOVED lines=27> */
        /*020e*/ 	.byte	0x3a, 0x43, 0x3c, 0x34, 0x30, 0x39, 0x36, 0x3e, 0x3e, 0x3e, 0x3e, 0x3e, 0x5d, 0x00
	.type		__unnamed_2,@object
	.size		__unnamed_2,(.L_1 - __unnamed_2)
__unnamed_2:
        /* <DEDUP_REMOVED lines=29> */
.L_1:


//--------------------- .nv.shared._ZN7cutlass13device_kernelINS_4gemm6kernel13GemmUniversalIN4cute5tupleIJiiiiEEENS1_10collective13CollectiveMmaINS1_37MainloopSm90TmaGmmaWarpSpecializedFP8ILi12ENS5_IJNS4_1CILi2EEENSA_ILi1EEESC_EEENS1_35KernelTmaWarpSpecializedCooperativeEEENS5_IJNSA_ILi128EEESG_NSA_ILi64EEEEEENS_12float_e4m3_tENS5_IJlSC_lEEESJ_SK_NS4_8TiledMMAINS4_8MMA_AtomIJNS4_4SM904GMMA31MMA_64x128x32_F32E4M3E4M3_SS_TNILNSO_7ScaleInE1ELSQ_1EEEEEENS4_6LayoutISD_NS5_IJSC_NSA_ILi0EEESU_EEEEENS5_IJNS4_10UnderscoreESX_SX_EEEEENS4_13SM90_TMA_LOADENS4_14ComposedLayoutINS4_7SwizzleILi2ELi4ELi3EEENS4_18smem_ptr_flag_bitsILi8EEENST_INS5_IJNSA_ILi8EEESH_EEENS5_IJSH_SC_EEEEEEEvNS4_8identityENS4_23SM90_TMA_LOAD_MULTICASTES1A_vS1B_EENS_8epilogue10collective18CollectiveEpilogueINS1E_22Sm90TmaWarpSpecializedILi4ELi2ELi16ELb0ELb0EEEJSI_NS5_IJSG_NSA_ILi32EEEEEESJ_SK_SJ_SK_NS1E_6fusion15FusionCallbacksIS1I_NS1L_17LinCombPerRowBiasISJ_fSJ_SJ_fLi16ELNS_15FloatRoundStyleE2EEESI_S1K_JEEES10_NS11_INS12_ILi1ELi4ELi3EEES15_NST_INS5_IJS16_S1J_EEENS5_IJS1J_SC_EEEEEEENS4_39AutoVectorizingCopyWithAssumedAlignmentILi128EEENS4_14SM90_TMA_STOREES1V_S1X_NS4_9Copy_AtomIJNS4_17SM90_U32x4_STSM_NENS_6half_tEEEEvEEEvvEEEEvNT_6ParamsE --------------------------
	.section	.nv.shared._ZN7cutlass13device_kernelINS_4gemm6kernel13GemmUniversalIN4cute5tupleIJiiiiEEENS1_10collective13CollectiveMmaINS1_37MainloopSm90TmaGmmaWarpSpecializedFP8ILi12ENS5_IJNS4_1CILi2EEENSA_ILi1EEESC_EEENS1_35KernelTmaWarpSpecializedCooperativeEEENS5_IJNSA_ILi128EEESG_NSA_ILi64EEEEEENS_12float_e4m3_tENS5_IJlSC_lEEESJ_SK_NS4_8TiledMMAINS4_8MMA_AtomIJNS4_4SM904GMMA31MMA_64x128x32_F32E4M3E4M3_SS_TNILNSO_7ScaleInE1ELSQ_1EEEEEENS4_6LayoutISD_NS5_IJSC_NSA_ILi0EEESU_EEEEENS5_IJNS4_10UnderscoreESX_SX_EEEEENS4_13SM90_TMA_LOADENS4_14ComposedLayoutINS4_7SwizzleILi2ELi4ELi3EEENS4_18smem_ptr_flag_bitsILi8EEENST_INS5_IJNSA_ILi8EEESH_EEENS5_IJSH_SC_EEEEEEEvNS4_8identityENS4_23SM90_TMA_LOAD_MULTICASTES1A_vS1B_EENS_8epilogue10collective18CollectiveEpilogueINS1E_22Sm90TmaWarpSpecializedILi4ELi2ELi16ELb0ELb0EEEJSI_NS5_IJSG_NSA_ILi32EEEEEESJ_SK_SJ_SK_NS1E_6fusion15FusionCallbacksIS1I_NS1L_17LinCombPerRowBiasISJ_fSJ_SJ_fLi16ELNS_15FloatRoundStyleE2EEESI_S1K_JEEES10_NS11_INS12_ILi1ELi4ELi3EEES15_NST_INS5_IJS16_S1J_EEENS5_IJS1J_SC_EEEEEEENS4_39AutoVectorizingCopyWithAssumedAlignmentILi128EEENS4_14SM90_TMA_STOREES1V_S1X_NS4_9Copy_AtomIJNS4_17SM90_U32x4_STSM_NENS_6half_tEEEEvEEEvvEEEEvNT_6ParamsE,"aw",@nobits
	.sectionflags	@""
	.align	16
	.zero		1024


//--------------------- .nv.shared.reserved.0     --------------------------
	.section	.nv.shared.reserved.0,"aw",@nobits
	.weak		__nv_reservedSMEM_offset_0_alias
	.size		__nv_reservedSMEM_offset_0_alias, 0, 0
	.other		__nv_reservedSMEM_offset_0_alias,@"STO_CUDA_RESERVED_SHARED STV_DEFAULT"
__nv_reservedSMEM_offset_0_alias:
	.zero		0


//--------------------- .nv.global                --------------------------
	.section	.nv.global,"aw",@nobits
.nv.global:
	.type		_ZN39_INTERNAL_14c1a396_4_k_cu_64d2ce82_27114cute1_E,@object
	.size		_ZN39_INTERNAL_14c1a396_4_k_cu_64d2ce82_27114cute1_E,(_ZN39_INTERNAL_14c1a396_4_k_cu_64d2ce82_27114cuda3std3__45__cpo6cbeginE - _ZN39_INTERNAL_14c1a396_4_k_cu_64d2ce82_27114cute1_E)
_ZN39_INTERNAL_14c1a396_4_k_cu_64d2ce82_27114cute1_E:
	.zero		1
	.type		_ZN39_INTERNAL_14c1a396_4_k_cu_64d2ce82_27114cuda3std3__45__cpo6cbeginE,@object
	.size		_ZN39_INTERNAL_14c1a396_4_k_cu_64d2ce82_27114cuda3std3__45__cpo6cbeginE,(_ZN39_INTERNAL_14c1a396_4_k_cu_64d2ce82_27114cuda3std3__48in_placeE - _ZN39_INTERNAL_14c1a396_4_k_cu_64d2ce82_27114cuda3std3__45__cpo6cbeginE)
_ZN39_INTERNAL_14c1a396_4_k_cu_64d2ce82_27114cuda3std3__45__cpo6cbeginE:
	.zero		1
	.type		_ZN39_INTERNAL_14c1a396_4_k_cu_64d2ce82_27114cuda3std3__48in_placeE,@object
	.size		_ZN39_INTERNAL_14c1a396_4_k_cu_64d2ce82_27114cuda3std3__48in_placeE,(_ZN39_INTERNAL_14c1a396_4_k_cu_64d2ce82_27114cuda3std6ranges3__45__cpo9iter_moveE - _ZN39_INTERNAL_14c1a396_4_k_cu_64d2ce82_27114cuda3std3__48in_placeE)
_ZN39_INTERNAL_14c1a396_4_k_cu_64d2ce82_27114cuda3std3__48in_placeE:
	.zero		1
	.type		_ZN39_INTERNAL_14c1a396_4_k_cu_64d2ce82_27114cuda3std6ranges3__45__cpo9iter_moveE,@object
	.size		_ZN39_INTERNAL_14c1a396_4_k_cu_64d2ce82_27114cuda3std6ranges3__45__cpo9iter_moveE,(_ZN39_INTERNAL_14c1a396_4_k_cu_64d2ce82_27114cuda3std3__45__cpo5beginE - _ZN39_INTERNAL_14c1a396_4_k_cu_64d2ce82_27114cuda3std6ranges3__45__cpo9iter_moveE)
_ZN39_INTERNAL_14c1a396_4_k_cu_64d2ce82_27114cuda3std6ranges3__45__cpo9iter_moveE:
	.zero		1
	.type		_ZN39_INTERNAL_14c1a396_4_k_cu_64d2ce82_27114cuda3std3__45__cpo5beginE,@object
	.size		_ZN39_INTERNAL_14c1a396_4_k_cu_64d2ce82_27114cuda3std3__45__cpo5beginE,(_ZN39_INTERNAL_14c1a396_4_k_cu_64d2ce82_27114cuda3std3__441_GLOBAL__N__14c1a396_4_k_cu_64d2ce82_27116ignoreE - _ZN39_INTERNAL_14c1a396_4_k_cu_64d2ce82_27114cuda3std3__45__cpo5beginE)
_ZN39_INTERNAL_14c1a396_4_k_cu_64d2ce82_27114cuda3std3__45__cpo5beginE:
	.zero		1
	.type		_ZN39_INTERNAL_14c1a396_4_k_cu_64d2ce82_27114cuda3std3__441_GLOBAL__N__14c1a396_4_k_cu_64d2ce82_27116ignoreE,@object
	.size		_ZN39_INTERNAL_14c1a396_4_k_cu_64d2ce82_27114cuda3std3__441_GLOBAL__N__14c1a396_4_k_cu_64d2ce82_27116ignoreE,(_ZN39_INTERNAL_14c1a396_4_k_cu_64d2ce82_27114cute7productE - _ZN39_INTERNAL_14c1a396_4_k_cu_64d2ce82_27114cuda3std3__441_GLOBAL__N__14c1a396_4_k_cu_64d2ce82_27116ignoreE)
_ZN39_INTERNAL_14c1a396_4_k_cu_64d2ce82_27114cuda3std3__441_GLOBAL__N__14c1a396_4_k_cu_64d2ce82_27116ignoreE:
	.zero		1
	.type		_ZN39_INTERNAL_14c1a396_4_k_cu_64d2ce82_27114cute7productE,@object
	.size		_ZN39_INTERNAL_14c1a396_4_k_cu_64d2ce82_27114cute7productE,(_ZN39_INTERNAL_14c1a396_4_k_cu_64d2ce82_27114cuda3std3__45__cpo3endE - _ZN39_INTERNAL_14c1a396_4_k_cu_64d2ce82_27114cute7productE)
_ZN39_INTERNAL_14c1a396_4_k_cu_64d2ce82_27114cute7productE:
	.zero		1
	.type		_ZN39_INTERNAL_14c1a396_4_k_cu_64d2ce82_27114cuda3std3__45__cpo3endE,@object
	.size		_ZN39_INTERNAL_14c1a396_4_k_cu_64d2ce82_27114cuda3std3__45__cpo3endE,(_ZN39_INTERNAL_14c1a396_4_k_cu_64d2ce82_27114cuda3std3__419piecewise_constructE - _ZN39_INTERNAL_14c1a396_4_k_cu_64d2ce82_27114cuda3std3__45__cpo3endE)
_ZN39_INTERNAL_14c1a396_4_k_cu_64d2ce82_27114cuda3std3__45__cpo3endE:
	.zero		1
	.type		_ZN39_INTERNAL_14c1a396_4_k_cu_64d2ce82_27114cuda3std3__419piecewise_constructE,@object
	.size		_ZN39_INTERNAL_14c1a396_4_k_cu_64d2ce82_27114cuda3std3__419piecewise_constructE,(_ZN39_INTERNAL_14c1a396_4_k_cu_64d2ce82_27114cuda3std3__45__cpo4cendE - _ZN39_INTERNAL_14c1a396_4_k_cu_64d2ce82_27114cuda3std3__419piecewise_constructE)
_ZN39_INTERNAL_14c1a396_4_k_cu_64d2ce82_27114cuda3std3__419piecewise_constructE:
	.zero		1
	.type		_ZN39_INTERNAL_14c1a396_4_k_cu_64d2ce82_27114cuda3std3__45__cpo4cendE,@object
	.size		_ZN39_INTERNAL_14c1a396_4_k_cu_64d2ce82_27114cuda3std3__45__cpo4cendE,(_ZN39_INTERNAL_14c1a396_4_k_cu_64d2ce82_27114cuda3std6ranges3__45__cpo4swapE - _ZN39_INTERNAL_14c1a396_4_k_cu_64d2ce82_27114cuda3std3__45__cpo4cendE)
_ZN39_INTERNAL_14c1a396_4_k_cu_64d2ce82_27114cuda3std3__45__cpo4cendE:
	.zero		1
	.type		_ZN39_INTERNAL_14c1a396_4_k_cu_64d2ce82_27114cuda3std6ranges3__45__cpo4swapE,@object
	.size		_ZN39_INTERNAL_14c1a396_4_k_cu_64d2ce82_27114cuda3std6ranges3__45__cpo4swapE,(.L_9 - _ZN39_INTERNAL_14c1a396_4_k_cu_64d2ce82_27114cuda3std6ranges3__45__cpo4swapE)
_ZN39_INTERNAL_14c1a396_4_k_cu_64d2ce82_27114cuda3std6ranges3__45__cpo4swapE:
	.zero		1
.L_9:


//--------------------- .nv.constant0._ZN7cutlass13device_kernelINS_4gemm6kernel13GemmUniversalIN4cute5tupleIJiiiiEEENS1_10collective13CollectiveMmaINS1_37MainloopSm90TmaGmmaWarpSpecializedFP8ILi12ENS5_IJNS4_1CILi2EEENSA_ILi1EEESC_EEENS1_35KernelTmaWarpSpecializedCooperativeEEENS5_IJNSA_ILi128EEESG_NSA_ILi64EEEEEENS_12float_e4m3_tENS5_IJlSC_lEEESJ_SK_NS4_8TiledMMAINS4_8MMA_AtomIJNS4_4SM904GMMA31MMA_64x128x32_F32E4M3E4M3_SS_TNILNSO_7ScaleInE1ELSQ_1EEEEEENS4_6LayoutISD_NS5_IJSC_NSA_ILi0EEESU_EEEEENS5_IJNS4_10UnderscoreESX_SX_EEEEENS4_13SM90_TMA_LOADENS4_14ComposedLayoutINS4_7SwizzleILi2ELi4ELi3EEENS4_18smem_ptr_flag_bitsILi8EEENST_INS5_IJNSA_ILi8EEESH_EEENS5_IJSH_SC_EEEEEEEvNS4_8identityENS4_23SM90_TMA_LOAD_MULTICASTES1A_vS1B_EENS_8epilogue10collective18CollectiveEpilogueINS1E_22Sm90TmaWarpSpecializedILi4ELi2ELi16ELb0ELb0EEEJSI_NS5_IJSG_NSA_ILi32EEEEEESJ_SK_SJ_SK_NS1E_6fusion15FusionCallbacksIS1I_NS1L_17LinCombPerRowBiasISJ_fSJ_SJ_fLi16ELNS_15FloatRoundStyleE2EEESI_S1K_JEEES10_NS11_INS12_ILi1ELi4ELi3EEES15_NST_INS5_IJS16_S1J_EEENS5_IJS1J_SC_EEEEEEENS4_39AutoVectorizingCopyWithAssumedAlignmentILi128EEENS4_14SM90_TMA_STOREES1V_S1X_NS4_9Copy_AtomIJNS4_17SM90_U32x4_STSM_NENS_6half_tEEEEvEEEvvEEEEvNT_6ParamsE --------------------------
	.section	.nv.constant0._ZN7cutlass13device_kernelINS_4gemm6kernel13GemmUniversalIN4cute5tupleIJiiiiEEENS1_10collective13CollectiveMmaINS1_37MainloopSm90TmaGmmaWarpSpecializedFP8ILi12ENS5_IJNS4_1CILi2EEENSA_ILi1EEESC_EEENS1_35KernelTmaWarpSpecializedCooperativeEEENS5_IJNSA_ILi128EEESG_NSA_ILi64EEEEEENS_12float_e4m3_tENS5_IJlSC_lEEESJ_SK_NS4_8TiledMMAINS4_8MMA_AtomIJNS4_4SM904GMMA31MMA_64x128x32_F32E4M3E4M3_SS_TNILNSO_7ScaleInE1ELSQ_1EEEEEENS4_6LayoutISD_NS5_IJSC_NSA_ILi0EEESU_EEEEENS5_IJNS4_10UnderscoreESX_SX_EEEEENS4_13SM90_TMA_LOADENS4_14ComposedLayoutINS4_7SwizzleILi2ELi4ELi3EEENS4_18smem_ptr_flag_bitsILi8EEENST_INS5_IJNSA_ILi8EEESH_EEENS5_IJSH_SC_EEEEEEEvNS4_8identityENS4_23SM90_TMA_LOAD_MULTICASTES1A_vS1B_EENS_8epilogue10collective18CollectiveEpilogueINS1E_22Sm90TmaWarpSpecializedILi4ELi2ELi16ELb0ELb0EEEJSI_NS5_IJSG_NSA_ILi32EEEEEESJ_SK_SJ_SK_NS1E_6fusion15FusionCallbacksIS1I_NS1L_17LinCombPerRowBiasISJ_fSJ_SJ_fLi16ELNS_15FloatRoundStyleE2EEESI_S1K_JEEES10_NS11_INS12_ILi1ELi4ELi3EEES15_NST_INS5_IJS16_S1J_EEENS5_IJS1J_SC_EEEEEEENS4_39AutoVectorizingCopyWithAssumedAlignmentILi128EEENS4_14SM90_TMA_STOREES1V_S1X_NS4_9Copy_AtomIJNS4_17SM90_U32x4_STSM_NENS_6half_tEEEEvEEEvvEEEEvNT_6ParamsE,"a",@progbits
	.sectionflags	@""
	.align	4
.nv.constant0._ZN7cutlass13device_kernelINS_4gemm6kernel13GemmUniversalIN4cute5tupleIJiiiiEEENS1_10collective13CollectiveMmaINS1_37MainloopSm90TmaGmmaWarpSpecializedFP8ILi12ENS5_IJNS4_1CILi2EEENSA_ILi1EEESC_EEENS1_35KernelTmaWarpSpecializedCooperativeEEENS5_IJNSA_ILi128EEESG_NSA_ILi64EEEEEENS_12float_e4m3_tENS5_IJlSC_lEEESJ_SK_NS4_8TiledMMAINS4_8MMA_AtomIJNS4_4SM904GMMA31MMA_64x128x32_F32E4M3E4M3_SS_TNILNSO_7ScaleInE1ELSQ_1EEEEEENS4_6LayoutISD_NS5_IJSC_NSA_ILi0EEESU_EEEEENS5_IJNS4_10UnderscoreESX_SX_EEEEENS4_13SM90_TMA_LOADENS4_14ComposedLayoutINS4_7SwizzleILi2ELi4ELi3EEENS4_18smem_ptr_flag_bitsILi8EEENST_INS5_IJNSA_ILi8EEESH_EEENS5_IJSH_SC_EEEEEEEvNS4_8identityENS4_23SM90_TMA_LOAD_MULTICASTES1A_vS1B_EENS_8epilogue10collective18CollectiveEpilogueINS1E_22Sm90TmaWarpSpecializedILi4ELi2ELi16ELb0ELb0EEEJSI_NS5_IJSG_NSA_ILi32EEEEEESJ_SK_SJ_SK_NS1E_6fusion15FusionCallbacksIS1I_NS1L_17LinCombPerRowBiasISJ_fSJ_SJ_fLi16ELNS_15FloatRoundStyleE2EEESI_S1K_JEEES10_NS11_INS12_ILi1ELi4ELi3EEES15_NST_INS5_IJS16_S1J_EEENS5_IJS1J_SC_EEEEEEENS4_39AutoVectorizingCopyWithAssumedAlignmentILi128EEENS4_14SM90_TMA_STOREES1V_S1X_NS4_9Copy_AtomIJNS4_17SM90_U32x4_STSM_NENS_6half_tEEEEvEEEvvEEEEvNT_6ParamsE:
	.zero		2432


//--------------------- SYMBOLS --------------------------

	.type		.nv.reservedSmem.offset0,@object
	.size		.nv.reservedSmem.offset0,0x4
	.type		__assertfail,@function
